//
// Generated by NVIDIA NVVM Compiler
//
// Compiler Build ID: CL-36424714
// Cuda compilation tools, release 13.0, V13.0.88
// Based on NVVM 20.0.0
//

.version 9.0
.target sm_100
.address_size 64

	// .globl	cubeRenderer01
.global .align 4 .b8 __cudart_i2opi_f[24] = {65, 144, 67, 60, 153, 149, 98, 219, 192, 221, 52, 245, 209, 87, 39, 252, 41, 21, 68, 78, 110, 131, 249, 162};

.visible .entry cubeRenderer01(
	.param .u64 .ptr .align 1 cubeRenderer01_param_0,
	.param .u64 .ptr .align 1 cubeRenderer01_param_1,
	.param .u32 cubeRenderer01_param_2,
	.param .u32 cubeRenderer01_param_3,
	.param .f32 cubeRenderer01_param_4,
	.param .f32 cubeRenderer01_param_5,
	.param .f32 cubeRenderer01_param_6,
	.param .f32 cubeRenderer01_param_7,
	.param .u32 cubeRenderer01_param_8,
	.param .u32 cubeRenderer01_param_9,
	.param .u32 cubeRenderer01_param_10,
	.param .u32 cubeRenderer01_param_11
)
{
	.local .align 4 .b8 	__local_depot0[28];
	.reg .b64 	%SP;
	.reg .b64 	%SPL;
	.reg .pred 	%p<76>;
	.reg .b16 	%rs<7>;
	.reg .b32 	%r<276>;
	.reg .b32 	%f<505>;
	.reg .b64 	%rd<118>;
	.reg .b64 	%fd<13>;

	mov.u64 	%SPL, __local_depot0;
	ld.param.u64 	%rd45, [cubeRenderer01_param_0];
	ld.param.u64 	%rd46, [cubeRenderer01_param_1];
	ld.param.u32 	%r83, [cubeRenderer01_param_2];
	ld.param.u32 	%r89, [cubeRenderer01_param_3];
	ld.param.f32 	%f86, [cubeRenderer01_param_5];
	ld.param.f32 	%f87, [cubeRenderer01_param_6];
	add.u64 	%rd1, %SPL, 0;
	mov.u32 	%r90, %ctaid.x;
	mov.u32 	%r91, %ntid.x;
	mov.u32 	%r92, %tid.x;
	mad.lo.s32 	%r1, %r90, %r91, %r92;
	mov.u32 	%r93, %ctaid.y;
	mov.u32 	%r94, %ntid.y;
	mov.u32 	%r95, %tid.y;
	mad.lo.s32 	%r96, %r93, %r94, %r95;
	setp.ge.s32 	%p1, %r1, %r83;
	setp.ge.s32 	%p2, %r96, %r89;
	or.pred  	%p3, %p1, %p2;
	@%p3 bra 	$L__BB0_85;
	ld.param.u32 	%r246, [cubeRenderer01_param_2];
	cvta.to.global.u64 	%rd48, %rd46;
	cvta.to.global.u64 	%rd49, %rd45;
	mad.lo.s32 	%r97, %r246, %r96, %r1;
	mul.lo.s32 	%r98, %r97, 3;
	cvt.s64.s32 	%rd50, %r98;
	add.s64 	%rd51, %rd49, %rd50;
	ld.global.u8 	%rs4, [%rd51];
	add.s64 	%rd2, %rd48, %rd50;
	st.global.u8 	[%rd2], %rs4;
	ld.global.u8 	%rs5, [%rd51+1];
	st.global.u8 	[%rd2+1], %rs5;
	ld.global.u8 	%rs6, [%rd51+2];
	st.global.u8 	[%rd2+2], %rs6;
	mul.f32 	%f89, %f86, 0f3F22F983;
	cvt.rni.s32.f32 	%r259, %f89;
	cvt.rn.f32.s32 	%f90, %r259;
	fma.rn.f32 	%f91, %f90, 0fBFC90FDA, %f86;
	fma.rn.f32 	%f92, %f90, 0fB3A22168, %f91;
	fma.rn.f32 	%f500, %f90, 0fA7C234C5, %f92;
	abs.f32 	%f2, %f86;
	setp.ltu.f32 	%p4, %f2, 0f47CE4780;
	mov.u32 	%r255, %r259;
	mov.f32 	%f499, %f500;
	@%p4 bra 	$L__BB0_9;
	setp.neu.f32 	%p5, %f2, 0f7F800000;
	@%p5 bra 	$L__BB0_4;
	mov.f32 	%f95, 0f00000000;
	mul.rn.f32 	%f499, %f86, %f95;
	mov.b32 	%r255, 0;
	bra.uni 	$L__BB0_9;
$L__BB0_4:
	mov.b32 	%r4, %f86;
	shl.b32 	%r100, %r4, 8;
	or.b32  	%r5, %r100, -2147483648;
	mov.b64 	%rd102, 0;
	mov.b32 	%r252, 0;
	mov.u64 	%rd100, __cudart_i2opi_f;
	mov.u64 	%rd101, %rd1;
$L__BB0_5:
	.pragma "nounroll";
	ld.global.nc.u32 	%r101, [%rd100];
	mad.wide.u32 	%rd54, %r101, %r5, %rd102;
	shr.u64 	%rd102, %rd54, 32;
	st.local.u32 	[%rd101], %rd54;
	add.s32 	%r252, %r252, 1;
	add.s64 	%rd101, %rd101, 4;
	add.s64 	%rd100, %rd100, 4;
	setp.ne.s32 	%p6, %r252, 6;
	@%p6 bra 	$L__BB0_5;
	shr.u32 	%r102, %r4, 23;
	st.local.u32 	[%rd1+24], %rd102;
	and.b32  	%r8, %r102, 31;
	and.b32  	%r103, %r102, 224;
	add.s32 	%r104, %r103, -128;
	shr.u32 	%r105, %r104, 5;
	mul.wide.u32 	%rd55, %r105, 4;
	sub.s64 	%rd9, %rd1, %rd55;
	ld.local.u32 	%r253, [%rd9+24];
	ld.local.u32 	%r254, [%rd9+20];
	setp.eq.s32 	%p7, %r8, 0;
	@%p7 bra 	$L__BB0_8;
	shf.l.wrap.b32 	%r253, %r254, %r253, %r8;
	ld.local.u32 	%r106, [%rd9+16];
	shf.l.wrap.b32 	%r254, %r106, %r254, %r8;
$L__BB0_8:
	shr.u32 	%r107, %r253, 30;
	shf.l.wrap.b32 	%r108, %r254, %r253, 2;
	shl.b32 	%r109, %r254, 2;
	shr.u32 	%r110, %r108, 31;
	add.s32 	%r111, %r110, %r107;
	neg.s32 	%r112, %r111;
	setp.lt.s32 	%p8, %r4, 0;
	selp.b32 	%r255, %r112, %r111, %p8;
	xor.b32  	%r113, %r108, %r4;
	shr.s32 	%r114, %r108, 31;
	xor.b32  	%r115, %r114, %r108;
	xor.b32  	%r116, %r114, %r109;
	cvt.u64.u32 	%rd56, %r115;
	shl.b64 	%rd57, %rd56, 32;
	cvt.u64.u32 	%rd58, %r116;
	or.b64  	%rd59, %rd57, %rd58;
	cvt.rn.f64.s64 	%fd1, %rd59;
	mul.f64 	%fd2, %fd1, 0d3BF921FB54442D19;
	cvt.rn.f32.f64 	%f93, %fd2;
	neg.f32 	%f94, %f93;
	setp.lt.s32 	%p9, %r113, 0;
	selp.f32 	%f499, %f94, %f93, %p9;
$L__BB0_9:
	setp.ltu.f32 	%p10, %f2, 0f47CE4780;
	add.s32 	%r118, %r255, 1;
	mul.rn.f32 	%f96, %f499, %f499;
	and.b32  	%r119, %r255, 1;
	setp.eq.b32 	%p11, %r119, 1;
	selp.f32 	%f97, %f499, 0f3F800000, %p11;
	fma.rn.f32 	%f98, %f96, %f97, 0f00000000;
	fma.rn.f32 	%f99, %f96, 0f37CBAC00, 0fBAB607ED;
	selp.f32 	%f100, 0fB94D4153, %f99, %p11;
	selp.f32 	%f101, 0f3C0885E4, 0f3D2AAABB, %p11;
	fma.rn.f32 	%f102, %f100, %f96, %f101;
	selp.f32 	%f103, 0fBE2AAAA8, 0fBEFFFFFF, %p11;
	fma.rn.f32 	%f104, %f102, %f96, %f103;
	fma.rn.f32 	%f105, %f104, %f98, %f97;
	and.b32  	%r120, %r118, 2;
	setp.eq.s32 	%p12, %r120, 0;
	mov.f32 	%f106, 0f00000000;
	sub.f32 	%f107, %f106, %f105;
	selp.f32 	%f6, %f105, %f107, %p12;
	@%p10 bra 	$L__BB0_17;
	setp.neu.f32 	%p13, %f2, 0f7F800000;
	@%p13 bra 	$L__BB0_12;
	mov.f32 	%f110, 0f00000000;
	mul.rn.f32 	%f500, %f86, %f110;
	mov.b32 	%r259, 0;
	bra.uni 	$L__BB0_17;
$L__BB0_12:
	mov.b32 	%r17, %f86;
	shl.b32 	%r122, %r17, 8;
	or.b32  	%r18, %r122, -2147483648;
	mov.b64 	%rd105, 0;
	mov.b32 	%r256, 0;
	mov.u64 	%rd103, __cudart_i2opi_f;
	mov.u64 	%rd104, %rd1;
$L__BB0_13:
	.pragma "nounroll";
	ld.global.nc.u32 	%r123, [%rd103];
	mad.wide.u32 	%rd62, %r123, %r18, %rd105;
	shr.u64 	%rd105, %rd62, 32;
	st.local.u32 	[%rd104], %rd62;
	add.s32 	%r256, %r256, 1;
	add.s64 	%rd104, %rd104, 4;
	add.s64 	%rd103, %rd103, 4;
	setp.ne.s32 	%p14, %r256, 6;
	@%p14 bra 	$L__BB0_13;
	shr.u32 	%r124, %r17, 23;
	st.local.u32 	[%rd1+24], %rd105;
	and.b32  	%r21, %r124, 31;
	and.b32  	%r125, %r124, 224;
	add.s32 	%r126, %r125, -128;
	shr.u32 	%r127, %r126, 5;
	mul.wide.u32 	%rd63, %r127, 4;
	sub.s64 	%rd16, %rd1, %rd63;
	ld.local.u32 	%r257, [%rd16+24];
	ld.local.u32 	%r258, [%rd16+20];
	setp.eq.s32 	%p15, %r21, 0;
	@%p15 bra 	$L__BB0_16;
	shf.l.wrap.b32 	%r257, %r258, %r257, %r21;
	ld.local.u32 	%r128, [%rd16+16];
	shf.l.wrap.b32 	%r258, %r128, %r258, %r21;
$L__BB0_16:
	shr.u32 	%r129, %r257, 30;
	shf.l.wrap.b32 	%r130, %r258, %r257, 2;
	shl.b32 	%r131, %r258, 2;
	shr.u32 	%r132, %r130, 31;
	add.s32 	%r133, %r132, %r129;
	neg.s32 	%r134, %r133;
	setp.lt.s32 	%p16, %r17, 0;
	selp.b32 	%r259, %r134, %r133, %p16;
	xor.b32  	%r135, %r130, %r17;
	shr.s32 	%r136, %r130, 31;
	xor.b32  	%r137, %r136, %r130;
	xor.b32  	%r138, %r136, %r131;
	cvt.u64.u32 	%rd64, %r137;
	shl.b64 	%rd65, %rd64, 32;
	cvt.u64.u32 	%rd66, %r138;
	or.b64  	%rd67, %rd65, %rd66;
	cvt.rn.f64.s64 	%fd3, %rd67;
	mul.f64 	%fd4, %fd3, 0d3BF921FB54442D19;
	cvt.rn.f32.f64 	%f108, %fd4;
	neg.f32 	%f109, %f108;
	setp.lt.s32 	%p17, %r135, 0;
	selp.f32 	%f500, %f109, %f108, %p17;
$L__BB0_17:
	mul.rn.f32 	%f111, %f500, %f500;
	and.b32  	%r140, %r259, 1;
	setp.eq.b32 	%p18, %r140, 1;
	selp.f32 	%f112, 0f3F800000, %f500, %p18;
	fma.rn.f32 	%f113, %f111, %f112, 0f00000000;
	fma.rn.f32 	%f114, %f111, 0f37CBAC00, 0fBAB607ED;
	selp.f32 	%f115, %f114, 0fB94D4153, %p18;
	selp.f32 	%f116, 0f3D2AAABB, 0f3C0885E4, %p18;
	fma.rn.f32 	%f117, %f115, %f111, %f116;
	selp.f32 	%f118, 0fBEFFFFFF, 0fBE2AAAA8, %p18;
	fma.rn.f32 	%f119, %f117, %f111, %f118;
	fma.rn.f32 	%f120, %f119, %f113, %f112;
	and.b32  	%r141, %r259, 2;
	setp.eq.s32 	%p19, %r141, 0;
	mov.f32 	%f121, 0f00000000;
	sub.f32 	%f122, %f121, %f120;
	selp.f32 	%f10, %f120, %f122, %p19;
	mul.f32 	%f123, %f87, 0f3F22F983;
	cvt.rni.s32.f32 	%r267, %f123;
	cvt.rn.f32.s32 	%f124, %r267;
	fma.rn.f32 	%f125, %f124, 0fBFC90FDA, %f87;
	fma.rn.f32 	%f126, %f124, 0fB3A22168, %f125;
	fma.rn.f32 	%f502, %f124, 0fA7C234C5, %f126;
	abs.f32 	%f12, %f87;
	setp.ltu.f32 	%p20, %f12, 0f47CE4780;
	mov.u32 	%r263, %r267;
	mov.f32 	%f501, %f502;
	@%p20 bra 	$L__BB0_25;
	setp.neu.f32 	%p21, %f12, 0f7F800000;
	@%p21 bra 	$L__BB0_20;
	mov.f32 	%f129, 0f00000000;
	mul.rn.f32 	%f501, %f87, %f129;
	mov.b32 	%r263, 0;
	bra.uni 	$L__BB0_25;
$L__BB0_20:
	mov.b32 	%r31, %f87;
	shl.b32 	%r143, %r31, 8;
	or.b32  	%r32, %r143, -2147483648;
	mov.b64 	%rd108, 0;
	mov.b32 	%r260, 0;
	mov.u64 	%rd106, __cudart_i2opi_f;
	mov.u64 	%rd107, %rd1;
$L__BB0_21:
	.pragma "nounroll";
	ld.global.nc.u32 	%r144, [%rd106];
	mad.wide.u32 	%rd70, %r144, %r32, %rd108;
	shr.u64 	%rd108, %rd70, 32;
	st.local.u32 	[%rd107], %rd70;
	add.s32 	%r260, %r260, 1;
	add.s64 	%rd107, %rd107, 4;
	add.s64 	%rd106, %rd106, 4;
	setp.ne.s32 	%p22, %r260, 6;
	@%p22 bra 	$L__BB0_21;
	shr.u32 	%r145, %r31, 23;
	st.local.u32 	[%rd1+24], %rd108;
	and.b32  	%r35, %r145, 31;
	and.b32  	%r146, %r145, 224;
	add.s32 	%r147, %r146, -128;
	shr.u32 	%r148, %r147, 5;
	mul.wide.u32 	%rd71, %r148, 4;
	sub.s64 	%rd23, %rd1, %rd71;
	ld.local.u32 	%r261, [%rd23+24];
	ld.local.u32 	%r262, [%rd23+20];
	setp.eq.s32 	%p23, %r35, 0;
	@%p23 bra 	$L__BB0_24;
	shf.l.wrap.b32 	%r261, %r262, %r261, %r35;
	ld.local.u32 	%r149, [%rd23+16];
	shf.l.wrap.b32 	%r262, %r149, %r262, %r35;
$L__BB0_24:
	shr.u32 	%r150, %r261, 30;
	shf.l.wrap.b32 	%r151, %r262, %r261, 2;
	shl.b32 	%r152, %r262, 2;
	shr.u32 	%r153, %r151, 31;
	add.s32 	%r154, %r153, %r150;
	neg.s32 	%r155, %r154;
	setp.lt.s32 	%p24, %r31, 0;
	selp.b32 	%r263, %r155, %r154, %p24;
	xor.b32  	%r156, %r151, %r31;
	shr.s32 	%r157, %r151, 31;
	xor.b32  	%r158, %r157, %r151;
	xor.b32  	%r159, %r157, %r152;
	cvt.u64.u32 	%rd72, %r158;
	shl.b64 	%rd73, %rd72, 32;
	cvt.u64.u32 	%rd74, %r159;
	or.b64  	%rd75, %rd73, %rd74;
	cvt.rn.f64.s64 	%fd5, %rd75;
	mul.f64 	%fd6, %fd5, 0d3BF921FB54442D19;
	cvt.rn.f32.f64 	%f127, %fd6;
	neg.f32 	%f128, %f127;
	setp.lt.s32 	%p25, %r156, 0;
	selp.f32 	%f501, %f128, %f127, %p25;
$L__BB0_25:
	setp.ltu.f32 	%p26, %f12, 0f47CE4780;
	add.s32 	%r161, %r263, 1;
	mul.rn.f32 	%f130, %f501, %f501;
	and.b32  	%r162, %r263, 1;
	setp.eq.b32 	%p27, %r162, 1;
	selp.f32 	%f131, %f501, 0f3F800000, %p27;
	fma.rn.f32 	%f132, %f130, %f131, 0f00000000;
	fma.rn.f32 	%f133, %f130, 0f37CBAC00, 0fBAB607ED;
	selp.f32 	%f134, 0fB94D4153, %f133, %p27;
	selp.f32 	%f135, 0f3C0885E4, 0f3D2AAABB, %p27;
	fma.rn.f32 	%f136, %f134, %f130, %f135;
	selp.f32 	%f137, 0fBE2AAAA8, 0fBEFFFFFF, %p27;
	fma.rn.f32 	%f138, %f136, %f130, %f137;
	fma.rn.f32 	%f139, %f138, %f132, %f131;
	and.b32  	%r163, %r161, 2;
	setp.eq.s32 	%p28, %r163, 0;
	mov.f32 	%f140, 0f00000000;
	sub.f32 	%f141, %f140, %f139;
	selp.f32 	%f16, %f139, %f141, %p28;
	@%p26 bra 	$L__BB0_33;
	setp.neu.f32 	%p29, %f12, 0f7F800000;
	@%p29 bra 	$L__BB0_28;
	mov.f32 	%f144, 0f00000000;
	mul.rn.f32 	%f502, %f87, %f144;
	mov.b32 	%r267, 0;
	bra.uni 	$L__BB0_33;
$L__BB0_28:
	mov.b32 	%r44, %f87;
	shl.b32 	%r165, %r44, 8;
	or.b32  	%r45, %r165, -2147483648;
	mov.b64 	%rd111, 0;
	mov.b32 	%r264, 0;
	mov.u64 	%rd109, __cudart_i2opi_f;
	mov.u64 	%rd110, %rd1;
$L__BB0_29:
	.pragma "nounroll";
	ld.global.nc.u32 	%r166, [%rd109];
	mad.wide.u32 	%rd78, %r166, %r45, %rd111;
	shr.u64 	%rd111, %rd78, 32;
	st.local.u32 	[%rd110], %rd78;
	add.s32 	%r264, %r264, 1;
	add.s64 	%rd110, %rd110, 4;
	add.s64 	%rd109, %rd109, 4;
	setp.ne.s32 	%p30, %r264, 6;
	@%p30 bra 	$L__BB0_29;
	shr.u32 	%r167, %r44, 23;
	st.local.u32 	[%rd1+24], %rd111;
	and.b32  	%r48, %r167, 31;
	and.b32  	%r168, %r167, 224;
	add.s32 	%r169, %r168, -128;
	shr.u32 	%r170, %r169, 5;
	mul.wide.u32 	%rd79, %r170, 4;
	sub.s64 	%rd30, %rd1, %rd79;
	ld.local.u32 	%r265, [%rd30+24];
	ld.local.u32 	%r266, [%rd30+20];
	setp.eq.s32 	%p31, %r48, 0;
	@%p31 bra 	$L__BB0_32;
	shf.l.wrap.b32 	%r265, %r266, %r265, %r48;
	ld.local.u32 	%r171, [%rd30+16];
	shf.l.wrap.b32 	%r266, %r171, %r266, %r48;
$L__BB0_32:
	shr.u32 	%r172, %r265, 30;
	shf.l.wrap.b32 	%r173, %r266, %r265, 2;
	shl.b32 	%r174, %r266, 2;
	shr.u32 	%r175, %r173, 31;
	add.s32 	%r176, %r175, %r172;
	neg.s32 	%r177, %r176;
	setp.lt.s32 	%p32, %r44, 0;
	selp.b32 	%r267, %r177, %r176, %p32;
	xor.b32  	%r178, %r173, %r44;
	shr.s32 	%r179, %r173, 31;
	xor.b32  	%r180, %r179, %r173;
	xor.b32  	%r181, %r179, %r174;
	cvt.u64.u32 	%rd80, %r180;
	shl.b64 	%rd81, %rd80, 32;
	cvt.u64.u32 	%rd82, %r181;
	or.b64  	%rd83, %rd81, %rd82;
	cvt.rn.f64.s64 	%fd7, %rd83;
	mul.f64 	%fd8, %fd7, 0d3BF921FB54442D19;
	cvt.rn.f32.f64 	%f142, %fd8;
	neg.f32 	%f143, %f142;
	setp.lt.s32 	%p33, %r178, 0;
	selp.f32 	%f502, %f143, %f142, %p33;
$L__BB0_33:
	ld.param.f32 	%f494, [cubeRenderer01_param_7];
	mul.rn.f32 	%f145, %f502, %f502;
	and.b32  	%r183, %r267, 1;
	setp.eq.b32 	%p34, %r183, 1;
	selp.f32 	%f146, 0f3F800000, %f502, %p34;
	fma.rn.f32 	%f147, %f145, %f146, 0f00000000;
	fma.rn.f32 	%f148, %f145, 0f37CBAC00, 0fBAB607ED;
	selp.f32 	%f149, %f148, 0fB94D4153, %p34;
	selp.f32 	%f150, 0f3D2AAABB, 0f3C0885E4, %p34;
	fma.rn.f32 	%f151, %f149, %f145, %f150;
	selp.f32 	%f152, 0fBEFFFFFF, 0fBE2AAAA8, %p34;
	fma.rn.f32 	%f153, %f151, %f145, %f152;
	fma.rn.f32 	%f154, %f153, %f147, %f146;
	and.b32  	%r184, %r267, 2;
	setp.eq.s32 	%p35, %r184, 0;
	mov.f32 	%f155, 0f00000000;
	sub.f32 	%f156, %f155, %f154;
	selp.f32 	%f20, %f154, %f156, %p35;
	mul.f32 	%f157, %f494, 0f3F22F983;
	cvt.rni.s32.f32 	%r275, %f157;
	cvt.rn.f32.s32 	%f158, %r275;
	fma.rn.f32 	%f159, %f158, 0fBFC90FDA, %f494;
	fma.rn.f32 	%f160, %f158, 0fB3A22168, %f159;
	fma.rn.f32 	%f504, %f158, 0fA7C234C5, %f160;
	abs.f32 	%f22, %f494;
	setp.ltu.f32 	%p36, %f22, 0f47CE4780;
	mov.u32 	%r271, %r275;
	mov.f32 	%f503, %f504;
	@%p36 bra 	$L__BB0_41;
	setp.neu.f32 	%p37, %f22, 0f7F800000;
	@%p37 bra 	$L__BB0_36;
	ld.param.f32 	%f496, [cubeRenderer01_param_7];
	mov.f32 	%f163, 0f00000000;
	mul.rn.f32 	%f503, %f496, %f163;
	mov.b32 	%r271, 0;
	bra.uni 	$L__BB0_41;
$L__BB0_36:
	ld.param.f32 	%f495, [cubeRenderer01_param_7];
	mov.b32 	%r58, %f495;
	mov.b64 	%rd114, 0;
	mov.b32 	%r268, 0;
	mov.u64 	%rd112, __cudart_i2opi_f;
	shl.b32 	%r187, %r58, 8;
	or.b32  	%r188, %r187, -2147483648;
	mov.u64 	%rd113, %rd1;
$L__BB0_37:
	.pragma "nounroll";
	ld.global.nc.u32 	%r186, [%rd112];
	mad.wide.u32 	%rd86, %r186, %r188, %rd114;
	shr.u64 	%rd114, %rd86, 32;
	st.local.u32 	[%rd113], %rd86;
	add.s32 	%r268, %r268, 1;
	add.s64 	%rd113, %rd113, 4;
	add.s64 	%rd112, %rd112, 4;
	setp.ne.s32 	%p38, %r268, 6;
	@%p38 bra 	$L__BB0_37;
	shr.u32 	%r189, %r58, 23;
	st.local.u32 	[%rd1+24], %rd114;
	and.b32  	%r61, %r189, 31;
	and.b32  	%r190, %r189, 224;
	add.s32 	%r191, %r190, -128;
	shr.u32 	%r192, %r191, 5;
	mul.wide.u32 	%rd87, %r192, 4;
	sub.s64 	%rd37, %rd1, %rd87;
	ld.local.u32 	%r269, [%rd37+24];
	ld.local.u32 	%r270, [%rd37+20];
	setp.eq.s32 	%p39, %r61, 0;
	@%p39 bra 	$L__BB0_40;
	shf.l.wrap.b32 	%r269, %r270, %r269, %r61;
	ld.local.u32 	%r193, [%rd37+16];
	shf.l.wrap.b32 	%r270, %r193, %r270, %r61;
$L__BB0_40:
	shr.u32 	%r194, %r269, 30;
	shf.l.wrap.b32 	%r195, %r270, %r269, 2;
	shl.b32 	%r196, %r270, 2;
	shr.u32 	%r197, %r195, 31;
	add.s32 	%r198, %r197, %r194;
	neg.s32 	%r199, %r198;
	setp.lt.s32 	%p40, %r58, 0;
	selp.b32 	%r271, %r199, %r198, %p40;
	xor.b32  	%r200, %r195, %r58;
	shr.s32 	%r201, %r195, 31;
	xor.b32  	%r202, %r201, %r195;
	xor.b32  	%r203, %r201, %r196;
	cvt.u64.u32 	%rd88, %r202;
	shl.b64 	%rd89, %rd88, 32;
	cvt.u64.u32 	%rd90, %r203;
	or.b64  	%rd91, %rd89, %rd90;
	cvt.rn.f64.s64 	%fd9, %rd91;
	mul.f64 	%fd10, %fd9, 0d3BF921FB54442D19;
	cvt.rn.f32.f64 	%f161, %fd10;
	neg.f32 	%f162, %f161;
	setp.lt.s32 	%p41, %r200, 0;
	selp.f32 	%f503, %f162, %f161, %p41;
$L__BB0_41:
	setp.ltu.f32 	%p42, %f22, 0f47CE4780;
	add.s32 	%r205, %r271, 1;
	mul.rn.f32 	%f164, %f503, %f503;
	and.b32  	%r206, %r271, 1;
	setp.eq.b32 	%p43, %r206, 1;
	selp.f32 	%f165, %f503, 0f3F800000, %p43;
	fma.rn.f32 	%f166, %f164, %f165, 0f00000000;
	fma.rn.f32 	%f167, %f164, 0f37CBAC00, 0fBAB607ED;
	selp.f32 	%f168, 0fB94D4153, %f167, %p43;
	selp.f32 	%f169, 0f3C0885E4, 0f3D2AAABB, %p43;
	fma.rn.f32 	%f170, %f168, %f164, %f169;
	selp.f32 	%f171, 0fBE2AAAA8, 0fBEFFFFFF, %p43;
	fma.rn.f32 	%f172, %f170, %f164, %f171;
	fma.rn.f32 	%f173, %f172, %f166, %f165;
	and.b32  	%r207, %r205, 2;
	setp.eq.s32 	%p44, %r207, 0;
	mov.f32 	%f174, 0f00000000;
	sub.f32 	%f175, %f174, %f173;
	selp.f32 	%f26, %f173, %f175, %p44;
	@%p42 bra 	$L__BB0_49;
	setp.neu.f32 	%p45, %f22, 0f7F800000;
	@%p45 bra 	$L__BB0_44;
	ld.param.f32 	%f498, [cubeRenderer01_param_7];
	mov.f32 	%f178, 0f00000000;
	mul.rn.f32 	%f504, %f498, %f178;
	mov.b32 	%r275, 0;
	bra.uni 	$L__BB0_49;
$L__BB0_44:
	ld.param.f32 	%f497, [cubeRenderer01_param_7];
	mov.b32 	%r70, %f497;
	shl.b32 	%r209, %r70, 8;
	or.b32  	%r71, %r209, -2147483648;
	mov.b64 	%rd117, 0;
	mov.b32 	%r272, 0;
	mov.u64 	%rd115, __cudart_i2opi_f;
	mov.u64 	%rd116, %rd1;
$L__BB0_45:
	.pragma "nounroll";
	ld.global.nc.u32 	%r210, [%rd115];
	mad.wide.u32 	%rd94, %r210, %r71, %rd117;
	shr.u64 	%rd117, %rd94, 32;
	st.local.u32 	[%rd116], %rd94;
	add.s32 	%r272, %r272, 1;
	add.s64 	%rd116, %rd116, 4;
	add.s64 	%rd115, %rd115, 4;
	setp.ne.s32 	%p46, %r272, 6;
	@%p46 bra 	$L__BB0_45;
	shr.u32 	%r211, %r70, 23;
	st.local.u32 	[%rd1+24], %rd117;
	and.b32  	%r74, %r211, 31;
	and.b32  	%r212, %r211, 224;
	add.s32 	%r213, %r212, -128;
	shr.u32 	%r214, %r213, 5;
	mul.wide.u32 	%rd95, %r214, 4;
	sub.s64 	%rd44, %rd1, %rd95;
	ld.local.u32 	%r273, [%rd44+24];
	ld.local.u32 	%r274, [%rd44+20];
	setp.eq.s32 	%p47, %r74, 0;
	@%p47 bra 	$L__BB0_48;
	shf.l.wrap.b32 	%r273, %r274, %r273, %r74;
	ld.local.u32 	%r215, [%rd44+16];
	shf.l.wrap.b32 	%r274, %r215, %r274, %r74;
$L__BB0_48:
	shr.u32 	%r216, %r273, 30;
	shf.l.wrap.b32 	%r217, %r274, %r273, 2;
	shl.b32 	%r218, %r274, 2;
	shr.u32 	%r219, %r217, 31;
	add.s32 	%r220, %r219, %r216;
	neg.s32 	%r221, %r220;
	setp.lt.s32 	%p48, %r70, 0;
	selp.b32 	%r275, %r221, %r220, %p48;
	xor.b32  	%r222, %r217, %r70;
	shr.s32 	%r223, %r217, 31;
	xor.b32  	%r224, %r223, %r217;
	xor.b32  	%r225, %r223, %r218;
	cvt.u64.u32 	%rd96, %r224;
	shl.b64 	%rd97, %rd96, 32;
	cvt.u64.u32 	%rd98, %r225;
	or.b64  	%rd99, %rd97, %rd98;
	cvt.rn.f64.s64 	%fd11, %rd99;
	mul.f64 	%fd12, %fd11, 0d3BF921FB54442D19;
	cvt.rn.f32.f64 	%f176, %fd12;
	neg.f32 	%f177, %f176;
	setp.lt.s32 	%p49, %r222, 0;
	selp.f32 	%f504, %f177, %f176, %p49;
$L__BB0_49:
	ld.param.u32 	%r251, [cubeRenderer01_param_11];
	ld.param.u32 	%r250, [cubeRenderer01_param_10];
	ld.param.u32 	%r249, [cubeRenderer01_param_9];
	ld.param.u32 	%r248, [cubeRenderer01_param_8];
	ld.param.f32 	%f493, [cubeRenderer01_param_4];
	ld.param.u32 	%r247, [cubeRenderer01_param_2];
	mul.rn.f32 	%f179, %f504, %f504;
	and.b32  	%r227, %r275, 1;
	setp.eq.b32 	%p50, %r227, 1;
	selp.f32 	%f180, 0f3F800000, %f504, %p50;
	fma.rn.f32 	%f181, %f179, %f180, 0f00000000;
	fma.rn.f32 	%f182, %f179, 0f37CBAC00, 0fBAB607ED;
	selp.f32 	%f183, %f182, 0fB94D4153, %p50;
	selp.f32 	%f184, 0f3D2AAABB, 0f3C0885E4, %p50;
	fma.rn.f32 	%f185, %f183, %f179, %f184;
	selp.f32 	%f186, 0fBEFFFFFF, 0fBE2AAAA8, %p50;
	fma.rn.f32 	%f187, %f185, %f179, %f186;
	fma.rn.f32 	%f188, %f187, %f181, %f180;
	and.b32  	%r228, %r275, 2;
	setp.eq.s32 	%p51, %r228, 0;
	mov.f32 	%f189, 0f00000000;
	sub.f32 	%f190, %f189, %f188;
	selp.f32 	%f191, %f188, %f190, %p51;
	cvt.rn.f32.u32 	%f192, %r89;
	mul.f32 	%f193, %f192, 0f3F000000;
	cvt.rn.f32.s32 	%f194, %r247;
	mul.f32 	%f195, %f194, 0f3F000000;
	sub.f32 	%f196, %f10, %f6;
	neg.f32 	%f197, %f6;
	sub.f32 	%f198, %f197, %f10;
	mul.f32 	%f199, %f20, %f198;
	sub.f32 	%f200, %f199, %f16;
	mul.f32 	%f201, %f16, %f198;
	add.f32 	%f202, %f201, %f20;
	mul.f32 	%f203, %f26, %f200;
	mul.f32 	%f204, %f191, %f196;
	sub.f32 	%f205, %f203, %f204;
	mul.f32 	%f206, %f191, %f200;
	fma.rn.f32 	%f207, %f26, %f196, %f206;
	add.f32 	%f208, %f202, 0f40400000;
	div.rn.f32 	%f209, %f493, %f208;
	mul.f32 	%f210, %f205, %f209;
	mul.f32 	%f211, %f210, %f194;
	fma.rn.f32 	%f212, %f211, 0f3E800000, %f195;
	cvt.rzi.s32.f32 	%r229, %f212;
	mul.f32 	%f213, %f207, %f209;
	mul.f32 	%f214, %f213, %f192;
	fma.rn.f32 	%f215, %f214, 0f3E800000, %f193;
	cvt.rzi.s32.f32 	%r230, %f215;
	cvt.rn.f32.s32 	%f30, %r229;
	cvt.rn.f32.s32 	%f31, %r230;
	add.f32 	%f216, %f16, %f199;
	sub.f32 	%f217, %f201, %f20;
	mul.f32 	%f218, %f26, %f216;
	sub.f32 	%f219, %f218, %f204;
	mul.f32 	%f220, %f191, %f216;
	fma.rn.f32 	%f221, %f26, %f196, %f220;
	add.f32 	%f222, %f217, 0f40400000;
	div.rn.f32 	%f223, %f493, %f222;
	mul.f32 	%f224, %f219, %f223;
	mul.f32 	%f225, %f224, %f194;
	fma.rn.f32 	%f226, %f225, 0f3E800000, %f195;
	cvt.rzi.s32.f32 	%r231, %f226;
	mul.f32 	%f227, %f221, %f223;
	mul.f32 	%f228, %f227, %f192;
	fma.rn.f32 	%f229, %f228, 0f3E800000, %f193;
	cvt.rzi.s32.f32 	%r232, %f229;
	cvt.rn.f32.s32 	%f32, %r231;
	cvt.rn.f32.s32 	%f33, %r232;
	add.f32 	%f230, %f6, %f10;
	mul.f32 	%f231, %f20, %f196;
	add.f32 	%f232, %f16, %f231;
	mul.f32 	%f233, %f16, %f196;
	sub.f32 	%f234, %f233, %f20;
	mul.f32 	%f235, %f26, %f232;
	mul.f32 	%f236, %f191, %f230;
	sub.f32 	%f237, %f235, %f236;
	mul.f32 	%f238, %f191, %f232;
	fma.rn.f32 	%f239, %f26, %f230, %f238;
	add.f32 	%f240, %f234, 0f40400000;
	div.rn.f32 	%f241, %f493, %f240;
	mul.f32 	%f242, %f237, %f241;
	mul.f32 	%f243, %f242, %f194;
	fma.rn.f32 	%f244, %f243, 0f3E800000, %f195;
	cvt.rzi.s32.f32 	%r233, %f244;
	mul.f32 	%f245, %f239, %f241;
	mul.f32 	%f246, %f245, %f192;
	fma.rn.f32 	%f247, %f246, 0f3E800000, %f193;
	cvt.rzi.s32.f32 	%r234, %f247;
	cvt.rn.f32.s32 	%f34, %r233;
	cvt.rn.f32.s32 	%f35, %r234;
	sub.f32 	%f248, %f231, %f16;
	add.f32 	%f249, %f233, %f20;
	mul.f32 	%f250, %f26, %f248;
	sub.f32 	%f251, %f250, %f236;
	mul.f32 	%f252, %f191, %f248;
	fma.rn.f32 	%f253, %f26, %f230, %f252;
	add.f32 	%f254, %f249, 0f40400000;
	div.rn.f32 	%f255, %f493, %f254;
	mul.f32 	%f256, %f251, %f255;
	mul.f32 	%f257, %f256, %f194;
	fma.rn.f32 	%f258, %f257, 0f3E800000, %f195;
	cvt.rzi.s32.f32 	%r235, %f258;
	mul.f32 	%f259, %f253, %f255;
	mul.f32 	%f260, %f259, %f192;
	fma.rn.f32 	%f261, %f260, 0f3E800000, %f193;
	cvt.rzi.s32.f32 	%r236, %f261;
	cvt.rn.f32.s32 	%f36, %r235;
	cvt.rn.f32.s32 	%f37, %r236;
	sub.f32 	%f262, %f6, %f10;
	mul.f32 	%f263, %f20, %f262;
	sub.f32 	%f264, %f263, %f16;
	mul.f32 	%f265, %f16, %f262;
	add.f32 	%f266, %f265, %f20;
	mul.f32 	%f267, %f26, %f264;
	mul.f32 	%f268, %f191, %f198;
	sub.f32 	%f269, %f267, %f268;
	mul.f32 	%f270, %f191, %f264;
	fma.rn.f32 	%f271, %f26, %f198, %f270;
	add.f32 	%f272, %f266, 0f40400000;
	div.rn.f32 	%f273, %f493, %f272;
	mul.f32 	%f274, %f269, %f273;
	mul.f32 	%f275, %f274, %f194;
	fma.rn.f32 	%f276, %f275, 0f3E800000, %f195;
	cvt.rzi.s32.f32 	%r237, %f276;
	mul.f32 	%f277, %f271, %f273;
	mul.f32 	%f278, %f277, %f192;
	fma.rn.f32 	%f279, %f278, 0f3E800000, %f193;
	cvt.rzi.s32.f32 	%r238, %f279;
	cvt.rn.f32.s32 	%f38, %r237;
	cvt.rn.f32.s32 	%f39, %r238;
	add.f32 	%f280, %f16, %f263;
	sub.f32 	%f281, %f265, %f20;
	mul.f32 	%f282, %f26, %f280;
	sub.f32 	%f283, %f282, %f268;
	mul.f32 	%f284, %f191, %f280;
	fma.rn.f32 	%f285, %f26, %f198, %f284;
	add.f32 	%f286, %f281, 0f40400000;
	div.rn.f32 	%f287, %f493, %f286;
	mul.f32 	%f288, %f283, %f287;
	mul.f32 	%f289, %f288, %f194;
	fma.rn.f32 	%f290, %f289, 0f3E800000, %f195;
	cvt.rzi.s32.f32 	%r239, %f290;
	mul.f32 	%f291, %f285, %f287;
	mul.f32 	%f292, %f291, %f192;
	fma.rn.f32 	%f293, %f292, 0f3E800000, %f193;
	cvt.rzi.s32.f32 	%r240, %f293;
	cvt.rn.f32.s32 	%f40, %r239;
	cvt.rn.f32.s32 	%f41, %r240;
	mul.f32 	%f294, %f20, %f230;
	add.f32 	%f295, %f16, %f294;
	mul.f32 	%f296, %f16, %f230;
	sub.f32 	%f297, %f296, %f20;
	mul.f32 	%f298, %f26, %f295;
	mul.f32 	%f299, %f191, %f262;
	sub.f32 	%f300, %f298, %f299;
	mul.f32 	%f301, %f191, %f295;
	fma.rn.f32 	%f302, %f26, %f262, %f301;
	add.f32 	%f303, %f297, 0f40400000;
	div.rn.f32 	%f304, %f493, %f303;
	mul.f32 	%f305, %f300, %f304;
	mul.f32 	%f306, %f305, %f194;
	fma.rn.f32 	%f307, %f306, 0f3E800000, %f195;
	cvt.rzi.s32.f32 	%r241, %f307;
	mul.f32 	%f308, %f302, %f304;
	mul.f32 	%f309, %f308, %f192;
	fma.rn.f32 	%f310, %f309, 0f3E800000, %f193;
	cvt.rzi.s32.f32 	%r242, %f310;
	cvt.rn.f32.s32 	%f42, %r241;
	cvt.rn.f32.s32 	%f43, %r242;
	sub.f32 	%f311, %f294, %f16;
	add.f32 	%f312, %f296, %f20;
	mul.f32 	%f313, %f26, %f311;
	sub.f32 	%f314, %f313, %f299;
	mul.f32 	%f315, %f191, %f311;
	fma.rn.f32 	%f316, %f26, %f262, %f315;
	add.f32 	%f317, %f312, 0f40400000;
	div.rn.f32 	%f318, %f493, %f317;
	mul.f32 	%f319, %f314, %f318;
	mul.f32 	%f320, %f319, %f194;
	fma.rn.f32 	%f321, %f320, 0f3E800000, %f195;
	cvt.rzi.s32.f32 	%r243, %f321;
	mul.f32 	%f322, %f316, %f318;
	mul.f32 	%f323, %f322, %f192;
	fma.rn.f32 	%f324, %f323, 0f3E800000, %f193;
	cvt.rzi.s32.f32 	%r244, %f324;
	cvt.rn.f32.s32 	%f44, %r243;
	cvt.rn.f32.s32 	%f45, %r244;
	cvt.rn.f32.s32 	%f46, %r1;
	cvt.rn.f32.u32 	%f47, %r96;
	mul.lo.s32 	%r245, %r248, %r248;
	cvt.rn.f32.u32 	%f48, %r245;
	cvt.u16.u32 	%rs1, %r249;
	cvt.u16.u32 	%rs2, %r250;
	cvt.u16.u32 	%rs3, %r251;
	sub.f32 	%f49, %f32, %f30;
	sub.f32 	%f50, %f33, %f31;
	mul.f32 	%f325, %f50, %f50;
	fma.rn.f32 	%f51, %f49, %f49, %f325;
	setp.lt.f32 	%p52, %f51, 0f3727C5AC;
	@%p52 bra 	$L__BB0_52;
	sub.f32 	%f326, %f46, %f30;
	sub.f32 	%f327, %f47, %f31;
	mul.f32 	%f328, %f327, %f50;
	fma.rn.f32 	%f329, %f326, %f49, %f328;
	div.rn.f32 	%f330, %f329, %f51;
	min.f32 	%f331, %f330, 0f3F800000;
	max.f32 	%f332, %f331, 0f00000000;
	fma.rn.f32 	%f333, %f49, %f332, %f30;
	fma.rn.f32 	%f334, %f50, %f332, %f31;
	sub.f32 	%f335, %f333, %f46;
	sub.f32 	%f336, %f334, %f47;
	mul.f32 	%f337, %f336, %f336;
	fma.rn.f32 	%f338, %f335, %f335, %f337;
	setp.geu.f32 	%p53, %f338, %f48;
	@%p53 bra 	$L__BB0_52;
	st.global.u8 	[%rd2], %rs1;
	st.global.u8 	[%rd2+1], %rs2;
	st.global.u8 	[%rd2+2], %rs3;
$L__BB0_52:
	sub.f32 	%f52, %f34, %f32;
	sub.f32 	%f53, %f35, %f33;
	mul.f32 	%f339, %f53, %f53;
	fma.rn.f32 	%f54, %f52, %f52, %f339;
	setp.lt.f32 	%p54, %f54, 0f3727C5AC;
	@%p54 bra 	$L__BB0_55;
	sub.f32 	%f340, %f46, %f32;
	sub.f32 	%f341, %f47, %f33;
	mul.f32 	%f342, %f341, %f53;
	fma.rn.f32 	%f343, %f340, %f52, %f342;
	div.rn.f32 	%f344, %f343, %f54;
	min.f32 	%f345, %f344, 0f3F800000;
	max.f32 	%f346, %f345, 0f00000000;
	fma.rn.f32 	%f347, %f52, %f346, %f32;
	fma.rn.f32 	%f348, %f53, %f346, %f33;
	sub.f32 	%f349, %f347, %f46;
	sub.f32 	%f350, %f348, %f47;
	mul.f32 	%f351, %f350, %f350;
	fma.rn.f32 	%f352, %f349, %f349, %f351;
	setp.geu.f32 	%p55, %f352, %f48;
	@%p55 bra 	$L__BB0_55;
	st.global.u8 	[%rd2], %rs1;
	st.global.u8 	[%rd2+1], %rs2;
	st.global.u8 	[%rd2+2], %rs3;
$L__BB0_55:
	sub.f32 	%f55, %f36, %f34;
	sub.f32 	%f56, %f37, %f35;
	mul.f32 	%f353, %f56, %f56;
	fma.rn.f32 	%f57, %f55, %f55, %f353;
	setp.lt.f32 	%p56, %f57, 0f3727C5AC;
	@%p56 bra 	$L__BB0_58;
	sub.f32 	%f354, %f46, %f34;
	sub.f32 	%f355, %f47, %f35;
	mul.f32 	%f356, %f355, %f56;
	fma.rn.f32 	%f357, %f354, %f55, %f356;
	div.rn.f32 	%f358, %f357, %f57;
	min.f32 	%f359, %f358, 0f3F800000;
	max.f32 	%f360, %f359, 0f00000000;
	fma.rn.f32 	%f361, %f55, %f360, %f34;
	fma.rn.f32 	%f362, %f56, %f360, %f35;
	sub.f32 	%f363, %f361, %f46;
	sub.f32 	%f364, %f362, %f47;
	mul.f32 	%f365, %f364, %f364;
	fma.rn.f32 	%f366, %f363, %f363, %f365;
	setp.geu.f32 	%p57, %f366, %f48;
	@%p57 bra 	$L__BB0_58;
	st.global.u8 	[%rd2], %rs1;
	st.global.u8 	[%rd2+1], %rs2;
	st.global.u8 	[%rd2+2], %rs3;
$L__BB0_58:
	sub.f32 	%f58, %f30, %f36;
	sub.f32 	%f59, %f31, %f37;
	mul.f32 	%f367, %f59, %f59;
	fma.rn.f32 	%f60, %f58, %f58, %f367;
	setp.lt.f32 	%p58, %f60, 0f3727C5AC;
	@%p58 bra 	$L__BB0_61;
	sub.f32 	%f368, %f46, %f36;
	sub.f32 	%f369, %f47, %f37;
	mul.f32 	%f370, %f369, %f59;
	fma.rn.f32 	%f371, %f368, %f58, %f370;
	div.rn.f32 	%f372, %f371, %f60;
	min.f32 	%f373, %f372, 0f3F800000;
	max.f32 	%f374, %f373, 0f00000000;
	fma.rn.f32 	%f375, %f58, %f374, %f36;
	fma.rn.f32 	%f376, %f59, %f374, %f37;
	sub.f32 	%f377, %f375, %f46;
	sub.f32 	%f378, %f376, %f47;
	mul.f32 	%f379, %f378, %f378;
	fma.rn.f32 	%f380, %f377, %f377, %f379;
	setp.geu.f32 	%p59, %f380, %f48;
	@%p59 bra 	$L__BB0_61;
	st.global.u8 	[%rd2], %rs1;
	st.global.u8 	[%rd2+1], %rs2;
	st.global.u8 	[%rd2+2], %rs3;
$L__BB0_61:
	sub.f32 	%f61, %f40, %f38;
	sub.f32 	%f62, %f41, %f39;
	mul.f32 	%f381, %f62, %f62;
	fma.rn.f32 	%f63, %f61, %f61, %f381;
	setp.lt.f32 	%p60, %f63, 0f3727C5AC;
	@%p60 bra 	$L__BB0_64;
	sub.f32 	%f382, %f46, %f38;
	sub.f32 	%f383, %f47, %f39;
	mul.f32 	%f384, %f383, %f62;
	fma.rn.f32 	%f385, %f382, %f61, %f384;
	div.rn.f32 	%f386, %f385, %f63;
	min.f32 	%f387, %f386, 0f3F800000;
	max.f32 	%f388, %f387, 0f00000000;
	fma.rn.f32 	%f389, %f61, %f388, %f38;
	fma.rn.f32 	%f390, %f62, %f388, %f39;
	sub.f32 	%f391, %f389, %f46;
	sub.f32 	%f392, %f390, %f47;
	mul.f32 	%f393, %f392, %f392;
	fma.rn.f32 	%f394, %f391, %f391, %f393;
	setp.geu.f32 	%p61, %f394, %f48;
	@%p61 bra 	$L__BB0_64;
	st.global.u8 	[%rd2], %rs1;
	st.global.u8 	[%rd2+1], %rs2;
	st.global.u8 	[%rd2+2], %rs3;
$L__BB0_64:
	sub.f32 	%f64, %f42, %f40;
	sub.f32 	%f65, %f43, %f41;
	mul.f32 	%f395, %f65, %f65;
	fma.rn.f32 	%f66, %f64, %f64, %f395;
	setp.lt.f32 	%p62, %f66, 0f3727C5AC;
	@%p62 bra 	$L__BB0_67;
	sub.f32 	%f396, %f46, %f40;
	sub.f32 	%f397, %f47, %f41;
	mul.f32 	%f398, %f397, %f65;
	fma.rn.f32 	%f399, %f396, %f64, %f398;
	div.rn.f32 	%f400, %f399, %f66;
	min.f32 	%f401, %f400, 0f3F800000;
	max.f32 	%f402, %f401, 0f00000000;
	fma.rn.f32 	%f403, %f64, %f402, %f40;
	fma.rn.f32 	%f404, %f65, %f402, %f41;
	sub.f32 	%f405, %f403, %f46;
	sub.f32 	%f406, %f404, %f47;
	mul.f32 	%f407, %f406, %f406;
	fma.rn.f32 	%f408, %f405, %f405, %f407;
	setp.geu.f32 	%p63, %f408, %f48;
	@%p63 bra 	$L__BB0_67;
	st.global.u8 	[%rd2], %rs1;
	st.global.u8 	[%rd2+1], %rs2;
	st.global.u8 	[%rd2+2], %rs3;
$L__BB0_67:
	sub.f32 	%f67, %f44, %f42;
	sub.f32 	%f68, %f45, %f43;
	mul.f32 	%f409, %f68, %f68;
	fma.rn.f32 	%f69, %f67, %f67, %f409;
	setp.lt.f32 	%p64, %f69, 0f3727C5AC;
	@%p64 bra 	$L__BB0_70;
	sub.f32 	%f410, %f46, %f42;
	sub.f32 	%f411, %f47, %f43;
	mul.f32 	%f412, %f411, %f68;
	fma.rn.f32 	%f413, %f410, %f67, %f412;
	div.rn.f32 	%f414, %f413, %f69;
	min.f32 	%f415, %f414, 0f3F800000;
	max.f32 	%f416, %f415, 0f00000000;
	fma.rn.f32 	%f417, %f67, %f416, %f42;
	fma.rn.f32 	%f418, %f68, %f416, %f43;
	sub.f32 	%f419, %f417, %f46;
	sub.f32 	%f420, %f418, %f47;
	mul.f32 	%f421, %f420, %f420;
	fma.rn.f32 	%f422, %f419, %f419, %f421;
	setp.geu.f32 	%p65, %f422, %f48;
	@%p65 bra 	$L__BB0_70;
	st.global.u8 	[%rd2], %rs1;
	st.global.u8 	[%rd2+1], %rs2;
	st.global.u8 	[%rd2+2], %rs3;
$L__BB0_70:
	sub.f32 	%f70, %f38, %f44;
	sub.f32 	%f71, %f39, %f45;
	mul.f32 	%f423, %f71, %f71;
	fma.rn.f32 	%f72, %f70, %f70, %f423;
	setp.lt.f32 	%p66, %f72, 0f3727C5AC;
	@%p66 bra 	$L__BB0_73;
	sub.f32 	%f424, %f46, %f44;
	sub.f32 	%f425, %f47, %f45;
	mul.f32 	%f426, %f425, %f71;
	fma.rn.f32 	%f427, %f424, %f70, %f426;
	div.rn.f32 	%f428, %f427, %f72;
	min.f32 	%f429, %f428, 0f3F800000;
	max.f32 	%f430, %f429, 0f00000000;
	fma.rn.f32 	%f431, %f70, %f430, %f44;
	fma.rn.f32 	%f432, %f71, %f430, %f45;
	sub.f32 	%f433, %f431, %f46;
	sub.f32 	%f434, %f432, %f47;
	mul.f32 	%f435, %f434, %f434;
	fma.rn.f32 	%f436, %f433, %f433, %f435;
	setp.geu.f32 	%p67, %f436, %f48;
	@%p67 bra 	$L__BB0_73;
	st.global.u8 	[%rd2], %rs1;
	st.global.u8 	[%rd2+1], %rs2;
	st.global.u8 	[%rd2+2], %rs3;
$L__BB0_73:
	sub.f32 	%f73, %f38, %f30;
	sub.f32 	%f74, %f39, %f31;
	mul.f32 	%f437, %f74, %f74;
	fma.rn.f32 	%f75, %f73, %f73, %f437;
	setp.lt.f32 	%p68, %f75, 0f3727C5AC;
	@%p68 bra 	$L__BB0_76;
	sub.f32 	%f438, %f46, %f30;
	sub.f32 	%f439, %f47, %f31;
	mul.f32 	%f440, %f439, %f74;
	fma.rn.f32 	%f441, %f438, %f73, %f440;
	div.rn.f32 	%f442, %f441, %f75;
	min.f32 	%f443, %f442, 0f3F800000;
	max.f32 	%f444, %f443, 0f00000000;
	fma.rn.f32 	%f445, %f73, %f444, %f30;
	fma.rn.f32 	%f446, %f74, %f444, %f31;
	sub.f32 	%f447, %f445, %f46;
	sub.f32 	%f448, %f446, %f47;
	mul.f32 	%f449, %f448, %f448;
	fma.rn.f32 	%f450, %f447, %f447, %f449;
	setp.geu.f32 	%p69, %f450, %f48;
	@%p69 bra 	$L__BB0_76;
	st.global.u8 	[%rd2], %rs1;
	st.global.u8 	[%rd2+1], %rs2;
	st.global.u8 	[%rd2+2], %rs3;
$L__BB0_76:
	sub.f32 	%f76, %f40, %f32;
	sub.f32 	%f77, %f41, %f33;
	mul.f32 	%f451, %f77, %f77;
	fma.rn.f32 	%f78, %f76, %f76, %f451;
	setp.lt.f32 	%p70, %f78, 0f3727C5AC;
	@%p70 bra 	$L__BB0_79;
	sub.f32 	%f452, %f46, %f32;
	sub.f32 	%f453, %f47, %f33;
	mul.f32 	%f454, %f453, %f77;
	fma.rn.f32 	%f455, %f452, %f76, %f454;
	div.rn.f32 	%f456, %f455, %f78;
	min.f32 	%f457, %f456, 0f3F800000;
	max.f32 	%f458, %f457, 0f00000000;
	fma.rn.f32 	%f459, %f76, %f458, %f32;
	fma.rn.f32 	%f460, %f77, %f458, %f33;
	sub.f32 	%f461, %f459, %f46;
	sub.f32 	%f462, %f460, %f47;
	mul.f32 	%f463, %f462, %f462;
	fma.rn.f32 	%f464, %f461, %f461, %f463;
	setp.geu.f32 	%p71, %f464, %f48;
	@%p71 bra 	$L__BB0_79;
	st.global.u8 	[%rd2], %rs1;
	st.global.u8 	[%rd2+1], %rs2;
	st.global.u8 	[%rd2+2], %rs3;
$L__BB0_79:
	sub.f32 	%f79, %f42, %f34;
	sub.f32 	%f80, %f43, %f35;
	mul.f32 	%f465, %f80, %f80;
	fma.rn.f32 	%f81, %f79, %f79, %f465;
	setp.lt.f32 	%p72, %f81, 0f3727C5AC;
	@%p72 bra 	$L__BB0_82;
	sub.f32 	%f466, %f46, %f34;
	sub.f32 	%f467, %f47, %f35;
	mul.f32 	%f468, %f467, %f80;
	fma.rn.f32 	%f469, %f466, %f79, %f468;
	div.rn.f32 	%f470, %f469, %f81;
	min.f32 	%f471, %f470, 0f3F800000;
	max.f32 	%f472, %f471, 0f00000000;
	fma.rn.f32 	%f473, %f79, %f472, %f34;
	fma.rn.f32 	%f474, %f80, %f472, %f35;
	sub.f32 	%f475, %f473, %f46;
	sub.f32 	%f476, %f474, %f47;
	mul.f32 	%f477, %f476, %f476;
	fma.rn.f32 	%f478, %f475, %f475, %f477;
	setp.geu.f32 	%p73, %f478, %f48;
	@%p73 bra 	$L__BB0_82;
	st.global.u8 	[%rd2], %rs1;
	st.global.u8 	[%rd2+1], %rs2;
	st.global.u8 	[%rd2+2], %rs3;
$L__BB0_82:
	sub.f32 	%f82, %f44, %f36;
	sub.f32 	%f83, %f45, %f37;
	mul.f32 	%f479, %f83, %f83;
	fma.rn.f32 	%f84, %f82, %f82, %f479;
	setp.lt.f32 	%p74, %f84, 0f3727C5AC;
	@%p74 bra 	$L__BB0_85;
	sub.f32 	%f480, %f46, %f36;
	sub.f32 	%f481, %f47, %f37;
	mul.f32 	%f482, %f481, %f83;
	fma.rn.f32 	%f483, %f480, %f82, %f482;
	div.rn.f32 	%f484, %f483, %f84;
	min.f32 	%f485, %f484, 0f3F800000;
	max.f32 	%f486, %f485, 0f00000000;
	fma.rn.f32 	%f487, %f82, %f486, %f36;
	fma.rn.f32 	%f488, %f83, %f486, %f37;
	sub.f32 	%f489, %f487, %f46;
	sub.f32 	%f490, %f488, %f47;
	mul.f32 	%f491, %f490, %f490;
	fma.rn.f32 	%f492, %f489, %f489, %f491;
	setp.geu.f32 	%p75, %f492, %f48;
	@%p75 bra 	$L__BB0_85;
	st.global.u8 	[%rd2], %rs1;
	st.global.u8 	[%rd2+1], %rs2;
	st.global.u8 	[%rd2+2], %rs3;
$L__BB0_85:
	ret;

}


// ===== COMPILED SASS (sm_100) =====

	.target	sm_100

	.elftype	@"ET_EXEC"


//--------------------- .note.nv.tkinfo           --------------------------
	.section	.note.nv.tkinfo,"",@"SHT_NOTE"
	.sectionflags	@"SHF_NOTE_NV_TKINFO"
	.tkinfo
        /*0018*/ 	.word	0x00000002
        /*0030*/ 	.string	""
        /*0030*/ 	.string	"ptxas"
        /*0030*/ 	.string	"Cuda compilation tools, release 13.0, V13.0.88"
        /*0030*/ 	.string	"Build cuda_13.0.r13.0/compiler.36424714_0"
        /*0030*/ 	.string	"-arch sm_100 -m 64 "



//--------------------- .note.nv.cuinfo           --------------------------
	.section	.note.nv.cuinfo,"",@"SHT_NOTE"
	.sectionflags	@"SHF_NOTE_NV_CUINFO"
        /*0018*/ 	.short	0x0002
        /*001a*/ 	.short	0x0064
        /*001c*/ 	.short	0x0082
	.zero		2


//--------------------- .nv.info                  --------------------------
	.section	.nv.info,"",@"SHT_CUDA_INFO"
	.align	4


	//----- nvinfo : EIATTR_REGCOUNT
	.align		4
        /*0000*/ 	.byte	0x04, 0x2f
        /*0002*/ 	.short	(.L_2 - .L_1)
	.align		4
.L_1:
        /*0004*/ 	.word	index@(cubeRenderer01)
        /*0008*/ 	.word	0x0000002c


	//----- nvinfo : EIATTR_FRAME_SIZE
	.align		4
.L_2:
        /*000c*/ 	.byte	0x04, 0x11
        /*000e*/ 	.short	(.L_4 - .L_3)
	.align		4
.L_3:
        /*0010*/ 	.word	index@($__internal_0_$__cuda_sm3x_div_rn_noftz_f32_slowpath)
        /*0014*/ 	.word	0x00000000


	//----- nvinfo : EIATTR_FRAME_SIZE
	.align		4
.L_4:
        /*0018*/ 	.byte	0x04, 0x11
        /*001a*/ 	.short	(.L_6 - .L_5)
	.align		4
.L_5:
        /*001c*/ 	.word	index@(cubeRenderer01)
        /*0020*/ 	.word	0x00000000


	//----- nvinfo : EIATTR_MIN_STACK_SIZE
	.align		4
.L_6:
        /*0024*/ 	.byte	0x04, 0x12
        /*0026*/ 	.short	(.L_8 - .L_7)
	.align		4
.L_7:
        /*0028*/ 	.word	index@(cubeRenderer01)
        /*002c*/ 	.word	0x00000000
.L_8:


//--------------------- .nv.compat                --------------------------
	.section	.nv.compat,"",@"SHT_CUDA_COMPAT_INFO"
	.align	4
        /*0000*/ 	.byte	0x02, 0x09, 0x00, 0x00, 0x02, 0x02, 0x01, 0x00, 0x02, 0x05, 0x05, 0x00, 0x03, 0x07, 0x01, 0x01
        /*0010*/ 	.byte	0x02, 0x03, 0x00, 0x00, 0x02, 0x06, 0x01, 0x00, 0x04, 0x0b, 0x08, 0x00, 0x01, 0x00, 0x00, 0x00
        /*0020*/ 	.byte	0x00, 0x00, 0x00, 0x00


//--------------------- .nv.info.cubeRenderer01   --------------------------
	.section	.nv.info.cubeRenderer01,"",@"SHT_CUDA_INFO"
	.sectionflags	@""
	.align	4


	//----- nvinfo : EIATTR_CUDA_API_VERSION
	.align		4
        /*0000*/ 	.byte	0x04, 0x37
        /*0002*/ 	.short	(.L_10 - .L_9)
.L_9:
        /*0004*/ 	.word	0x00000082


	//----- nvinfo : EIATTR_KPARAM_INFO
	.align		4
.L_10:
        /*0008*/ 	.byte	0x04, 0x17
        /*000a*/ 	.short	(.L_12 - .L_11)
.L_11:
        /*000c*/ 	.word	0x00000000
        /*0010*/ 	.short	0x000b
        /*0012*/ 	.short	0x0034
        /*0014*/ 	.byte	0x00, 0xf0, 0x11, 0x00


	//----- nvinfo : EIATTR_KPARAM_INFO
	.align		4
.L_12:
        /*0018*/ 	.byte	0x04, 0x17
        /*001a*/ 	.short	(.L_14 - .L_13)
.L_13:
        /*001c*/ 	.word	0x00000000
        /*0020*/ 	.short	0x000a
        /*0022*/ 	.short	0x0030
        /*0024*/ 	.byte	0x00, 0xf0, 0x11, 0x00


	//----- nvinfo : EIATTR_KPARAM_INFO
	.align		4
.L_14:
        /*0028*/ 	.byte	0x04, 0x17
        /*002a*/ 	.short	(.L_16 - .L_15)
.L_15:
        /*002c*/ 	.word	0x00000000
        /*0030*/ 	.short	0x0009
        /*0032*/ 	.short	0x002c
        /*0034*/ 	.byte	0x00, 0xf0, 0x11, 0x00


	//----- nvinfo : EIATTR_KPARAM_INFO
	.align		4
.L_16:
        /*0038*/ 	.byte	0x04, 0x17
        /*003a*/ 	.short	(.L_18 - .L_17)
.L_17:
        /*003c*/ 	.word	0x00000000
        /*0040*/ 	.short	0x0008
        /*0042*/ 	.short	0x0028
        /*0044*/ 	.byte	0x00, 0xf0, 0x11, 0x00


	//----- nvinfo : EIATTR_KPARAM_INFO
	.align		4
.L_18:
        /*0048*/ 	.byte	0x04, 0x17
        /*004a*/ 	.short	(.L_20 - .L_19)
.L_19:
        /*004c*/ 	.word	0x00000000
        /*0050*/ 	.short	0x0007
        /*0052*/ 	.short	0x0024
        /*0054*/ 	.byte	0x00, 0xf0, 0x11, 0x00


	//----- nvinfo : EIATTR_KPARAM_INFO
	.align		4
.L_20:
        /*0058*/ 	.byte	0x04, 0x17
        /*005a*/ 	.short	(.L_22 - .L_21)
.L_21:
        /*005c*/ 	.word	0x00000000
        /*0060*/ 	.short	0x0006
        /*0062*/ 	.short	0x0020
        /*0064*/ 	.byte	0x00, 0xf0, 0x11, 0x00


	//----- nvinfo : EIATTR_KPARAM_INFO
	.align		4
.L_22:
        /*0068*/ 	.byte	0x04, 0x17
        /*006a*/ 	.short	(.L_24 - .L_23)
.L_23:
        /*006c*/ 	.word	0x00000000
        /*0070*/ 	.short	0x0005
        /*0072*/ 	.short	0x001c
        /*0074*/ 	.byte	0x00, 0xf0, 0x11, 0x00


	//----- nvinfo : EIATTR_KPARAM_INFO
	.align		4
.L_24:
        /*0078*/ 	.byte	0x04, 0x17
        /*007a*/ 	.short	(.L_26 - .L_25)
.L_25:
        /*007c*/ 	.word	0x00000000
        /*0080*/ 	.short	0x0004
        /*0082*/ 	.short	0x0018
        /*0084*/ 	.byte	0x00, 0xf0, 0x11, 0x00


	//----- nvinfo : EIATTR_KPARAM_INFO
	.align		4
.L_26:
        /*0088*/ 	.byte	0x04, 0x17
        /*008a*/ 	.short	(.L_28 - .L_27)
.L_27:
        /*008c*/ 	.word	0x00000000
        /*0090*/ 	.short	0x0003
        /*0092*/ 	.short	0x0014
        /*0094*/ 	.byte	0x00, 0xf0, 0x11, 0x00


	//----- nvinfo : EIATTR_KPARAM_INFO
	.align		4
.L_28:
        /*0098*/ 	.byte	0x04, 0x17
        /*009a*/ 	.short	(.L_30 - .L_29)
.L_29:
        /*009c*/ 	.word	0x00000000
        /*00a0*/ 	.short	0x0002
        /*00a2*/ 	.short	0x0010
        /*00a4*/ 	.byte	0x00, 0xf0, 0x11, 0x00


	//----- nvinfo : EIATTR_KPARAM_INFO
	.align		4
.L_30:
        /*00a8*/ 	.byte	0x04, 0x17
        /*00aa*/ 	.short	(.L_32 - .L_31)
.L_31:
        /*00ac*/ 	.word	0x00000000
        /*00b0*/ 	.short	0x0001
        /*00b2*/ 	.short	0x0008
        /*00b4*/ 	.byte	0x00, 0xf5, 0x21, 0x00


	//----- nvinfo : EIATTR_KPARAM_INFO
	.align		4
.L_32:
        /*00b8*/ 	.byte	0x04, 0x17
        /*00ba*/ 	.short	(.L_34 - .L_33)
.L_33:
        /*00bc*/ 	.word	0x00000000
        /*00c0*/ 	.short	0x0000
        /*00c2*/ 	.short	0x0000
        /*00c4*/ 	.byte	0x00, 0xf5, 0x21, 0x00


	//----- nvinfo : EIATTR_SPARSE_MMA_MASK
	.align		4
.L_34:
        /*00c8*/ 	.byte	0x03, 0x50
        /*00ca*/ 	.short	0x0000


	//----- nvinfo : EIATTR_MAXREG_COUNT
	.align		4
        /*00cc*/ 	.byte	0x03, 0x1b
        /*00ce*/ 	.short	0x00ff


	//----- nvinfo : EIATTR_MERCURY_ISA_VERSION
	.align		4
        /*00d0*/ 	.byte	0x03, 0x5f
        /*00d2*/ 	.short	0x0101


	//----- nvinfo : EIATTR_VRC_CTA_INIT_COUNT
	.align		4
        /*00d4*/ 	.byte	0x02, 0x4a
	.zero		1
	.zero		1


	//----- nvinfo : EIATTR_EXIT_INSTR_OFFSETS
	.align		4
        /*00d8*/ 	.byte	0x04, 0x1c
        /*00da*/ 	.short	(.L_36 - .L_35)


	//   ....[0]....
.L_35:
        /*00dc*/ 	.word	0x000000c0


	//   ....[1]....
        /*00e0*/ 	.word	0x00005950


	//   ....[2]....
        /*00e4*/ 	.word	0x00005af0


	//   ....[3]....
        /*00e8*/ 	.word	0x00005b60


	//----- nvinfo : EIATTR_CRS_STACK_SIZE
	.align		4
.L_36:
        /*00ec*/ 	.byte	0x04, 0x1e
        /*00ee*/ 	.short	(.L_38 - .L_37)
.L_37:
        /*00f0*/ 	.word	0x00000000


	//----- nvinfo : EIATTR_CBANK_PARAM_SIZE
	.align		4
.L_38:
        /*00f4*/ 	.byte	0x03, 0x19
        /*00f6*/ 	.short	0x0038


	//----- nvinfo : EIATTR_PARAM_CBANK
	.align		4
        /*00f8*/ 	.byte	0x04, 0x0a
        /*00fa*/ 	.short	(.L_40 - .L_39)
	.align		4
.L_39:
        /*00fc*/ 	.word	index@(.nv.constant0.cubeRenderer01)
        /*0100*/ 	.short	0x0380
        /*0102*/ 	.short	0x0038


	//----- nvinfo : EIATTR_SW_WAR
	.align		4
.L_40:
        /*0104*/ 	.byte	0x04, 0x36
        /*0106*/ 	.short	(.L_42 - .L_41)
.L_41:
        /*0108*/ 	.word	0x00000008
.L_42:


//--------------------- .nv.callgraph             --------------------------
	.section	.nv.callgraph,"",@"SHT_CUDA_CALLGRAPH"
	.align	4
	.sectionentsize	8
	.align		4
        /*0000*/ 	.word	0x00000000
	.align		4
        /*0004*/ 	.word	0xffffffff
	.align		4
        /*0008*/ 	.word	0x00000000
	.align		4
        /*000c*/ 	.word	0xfffffffe
	.align		4
        /*0010*/ 	.word	0x00000000
	.align		4
        /*0014*/ 	.word	0xfffffffd
	.align		4
        /*0018*/ 	.word	0x00000000
	.align		4
        /*001c*/ 	.word	0xfffffffc


//--------------------- .nv.constant4             --------------------------
	.section	.nv.constant4,"a",@progbits
	.align	8
	.align		8
.nv.constant4:
        /*0000*/ 	.dword	__cudart_i2opi_f


//--------------------- .text.cubeRenderer01      --------------------------
	.section	.text.cubeRenderer01,"ax",@progbits
	.align	128
        .global         cubeRenderer01
        .type           cubeRenderer01,@function
        .size           cubeRenderer01,(.L_x_84 - cubeRenderer01)
        .other          cubeRenderer01,@"STO_CUDA_ENTRY STV_DEFAULT"
cubeRenderer01:
.text.cubeRenderer01:
[----:B------:R-:W-:Y:S01]  /*0000*/  LDC R1, c[0x0][0x37c] ;  /* 0x0000df00ff017b82 */ /* 0x000fe20000000800 */
[----:B------:R-:W0:Y:S07]  /*0010*/  S2R R0, SR_TID.Y ;  /* 0x0000000000007919 */ /* 0x000e2e0000002200 */
[----:B------:R-:W1:Y:S01]  /*0020*/  LDC R26, c[0x0][0x360] ;  /* 0x0000d800ff1a7b82 */ /* 0x000e620000000800 */
[----:B------:R-:W2:Y:S01]  /*0030*/  LDCU.64 UR10, c[0x0][0x390] ;  /* 0x00007200ff0a77ac */ /* 0x000ea20008000a00 */
[----:B------:R-:W1:Y:S06]  /*0040*/  S2R R3, SR_TID.X ;  /* 0x0000000000037919 */ /* 0x000e6c0000002100 */
[----:B------:R-:W0:Y:S08]  /*0050*/  S2UR UR5, SR_CTAID.Y ;  /* 0x00000000000579c3 */ /* 0x000e300000002600 */
[----:B------:R-:W0:Y:S08]  /*0060*/  LDC R29, c[0x0][0x364] ;  /* 0x0000d900ff1d7b82 */ /* 0x000e300000000800 */
[----:B------:R-:W1:Y:S01]  /*0070*/  S2UR UR4, SR_CTAID.X ;  /* 0x00000000000479c3 */ /* 0x000e620000002500 */
[----:B0-----:R-:W-:-:S05]  /*0080*/  IMAD R29, R29, UR5, R0 ;  /* 0x000000051d1d7c24 */ /* 0x001fca000f8e0200 */
[----:B--2---:R-:W-:Y:S01]  /*0090*/  ISETP.GE.AND P0, PT, R29, UR11, PT ;  /* 0x0000000b1d007c0c */ /* 0x004fe2000bf06270 */
[----:B-1----:R-:W-:-:S05]  /*00a0*/  IMAD R26, R26, UR4, R3 ;  /* 0x000000041a1a7c24 */ /* 0x002fca000f8e0203 */
[----:B------:R-:W-:-:S13]  /*00b0*/  ISETP.GE.OR P0, PT, R26, UR10, P0 ;  /* 0x0000000a1a007c0c */ /* 0x000fda0008706670 */
[----:B------:R-:W-:Y:S05]  /*00c0*/  @P0 EXIT ;  /* 0x000000000000094d */ /* 0x000fea0003800000 */
[----:B------:R-:W0:Y:S01]  /*00d0*/  LDCU.128 UR12, c[0x0][0x380] ;  /* 0x00007000ff0c77ac */ /* 0x000e220008000c00 */
[----:B------:R-:W-:Y:S01]  /*00e0*/  IMAD R0, R29, UR10, R26 ;  /* 0x0000000a1d007c24 */ /* 0x000fe2000f8e021a */
[----:B------:R-:W1:Y:S01]  /*00f0*/  LDC R3, c[0x0][0x39c] ;  /* 0x0000e700ff037b82 */ /* 0x000e620000000800 */
[----:B------:R-:W2:Y:S02]  /*0100*/  LDCU.64 UR6, c[0x0][0x358] ;  /* 0x00006b00ff0677ac */ /* 0x000ea40008000a00 */
[----:B------:R-:W-:-:S05]  /*0110*/  IMAD R0, R0, 0x3, RZ ;  /* 0x0000000300007824 */ /* 0x000fca00078e02ff */
[----:B------:R-:W-:Y:S02]  /*0120*/  SHF.R.S32.HI R2, RZ, 0x1f, R0 ;  /* 0x0000001fff027819 */ /* 0x000fe40000011400 */
[----:B0-----:R-:W-:-:S04]  /*0130*/  IADD3 R4, P0, PT, R0, UR12, RZ ;  /* 0x0000000c00047c10 */ /* 0x001fc8000ff1e0ff */
[----:B------:R-:W-:-:S05]  /*0140*/  IADD3.X R5, PT, PT, R2, UR13, RZ, P0, !PT ;  /* 0x0000000d02057c10 */ /* 0x000fca00087fe4ff */
[----:B--2---:R-:W2:Y:S01]  /*0150*/  LDG.E.U8 R7, desc[UR6][R4.64] ;  /* 0x0000000604077981 */ /* 0x004ea2000c1e1100 */
[----:B------:R-:W-:-:S04]  /*0160*/  IADD3 R22, P0, PT, R0, UR14, RZ ;  /* 0x0000000e00167c10 */ /* 0x000fc8000ff1e0ff */
[----:B------:R-:W-:-:S05]  /*0170*/  IADD3.X R23, PT, PT, R2, UR15, RZ, P0, !PT ;  /* 0x0000000f02177c10 */ /* 0x000fca00087fe4ff */
[----:B--2---:R0:W-:Y:S04]  /*0180*/  STG.E.U8 desc[UR6][R22.64], R7 ;  /* 0x0000000716007986 */ /* 0x0041e8000c101106 */
[----:B------:R-:W2:Y:S01]  /*0190*/  LDG.E.U8 R9, desc[UR6][R4.64+0x1] ;  /* 0x0000010604097981 */ /* 0x000ea2000c1e1100 */
[----:B-1----:R-:W-:-:S04]  /*01a0*/  FMUL R0, R3, 0.63661974668502807617 ;  /* 0x3f22f98303007820 */ /* 0x002fc80000400000 */
[----:B------:R-:W1:Y:S01]  /*01b0*/  F2I.NTZ R12, R0 ;  /* 0x00000000000c7305 */ /* 0x000e620000203100 */
[----:B--2---:R2:W-:Y:S04]  /*01c0*/  STG.E.U8 desc[UR6][R22.64+0x1], R9 ;  /* 0x0000010916007986 */ /* 0x0045e8000c101106 */
[----:B------:R-:W3:Y:S01]  /*01d0*/  LDG.E.U8 R11, desc[UR6][R4.64+0x2] ;  /* 0x00000206040b7981 */ /* 0x000ee2000c1e1100 */
[-C--:B-1----:R-:W-:Y:S02]  /*01e0*/  I2FP.F32.S32 R10, R12.reuse ;  /* 0x0000000c000a7245 */ /* 0x082fe40000201400 */
[----:B------:R-:W-:Y:S02]  /*01f0*/  FSETP.GE.AND P1, PT, |R3|, 105615, PT ;  /* 0x47ce47800300780b */ /* 0x000fe40003f26200 */
[----:B------:R-:W-:Y:S01]  /*0200*/  MOV R8, R12 ;  /* 0x0000000c00087202 */ /* 0x000fe20000000f00 */
[----:B------:R-:W-:Y:S01]  /*0210*/  FFMA R13, R10, -1.5707962512969970703, R3 ;  /* 0xbfc90fda0a0d7823 */ /* 0x000fe20000000003 */
[----:B------:R-:W-:-:S03]  /*0220*/  P2R R0, PR, RZ, 0x2 ;  /* 0x00000002ff007803 */ /* 0x000fc60000000000 */
[----:B------:R-:W-:-:S04]  /*0230*/  FFMA R13, R10, -7.5497894158615963534e-08, R13 ;  /* 0xb3a221680a0d7823 */ /* 0x000fc8000000000d */
[----:B------:R-:W-:-:S04]  /*0240*/  FFMA R10, R10, -5.3903029534742383927e-15, R13 ;  /* 0xa7c234c50a0a7823 */ /* 0x000fc8000000000d */
[----:B0-----:R-:W-:Y:S01]  /*0250*/  IMAD.MOV.U32 R7, RZ, RZ, R10 ;  /* 0x000000ffff077224 */ /* 0x001fe200078e000a */
[----:B---3--:R2:W-:Y:S01]  /*0260*/  STG.E.U8 desc[UR6][R22.64+0x2], R11 ;  /* 0x0000020b16007986 */ /* 0x0085e2000c101106 */
[----:B------:R-:W-:Y:S05]  /*0270*/  @!P1 BRA `(.L_x_0) ;  /* 0x0000000400789947 */ /* 0x000fea0003800000 */
[----:B------:R-:W-:-:S13]  /*0280*/  FSETP.NEU.AND P0, PT, |R3|, +INF , PT ;  /* 0x7f8000000300780b */ /* 0x000fda0003f0d200 */
[----:B------:R-:W-:Y:S01]  /*0290*/  @!P0 FMUL R7, RZ, R3 ;  /* 0x00000003ff078220 */ /* 0x000fe20000400000 */
[----:B------:R-:W-:Y:S01]  /*02a0*/  @!P0 MOV R12, RZ ;  /* 0x000000ff000c8202 */ /* 0x000fe20000000f00 */
[----:B------:R-:W-:Y:S06]  /*02b0*/  @!P0 BRA `(.L_x_0) ;  /* 0x0000000400688947 */ /* 0x000fec0003800000 */
[----:B------:R-:W-:Y:S02]  /*02c0*/  IMAD.SHL.U32 R0, R3, 0x100, RZ ;  /* 0x0000010003007824 */ /* 0x000fe400078e00ff */
[----:B--2---:R-:W-:Y:S02]  /*02d0*/  HFMA2 R11, -RZ, RZ, 0, 0 ;  /* 0x00000000ff0b7431 */ /* 0x004fe400000001ff */
[----:B------:R-:W-:Y:S01]  /*02e0*/  IMAD.MOV.U32 R9, RZ, RZ, RZ ;  /* 0x000000ffff097224 */ /* 0x000fe200078e00ff */
[----:B------:R-:W-:Y:S01]  /*02f0*/  MOV R12, RZ ;  /* 0x000000ff000c7202 */ /* 0x000fe20000000f00 */
[----:B------:R-:W0:Y:S01]  /*0300*/  LDCU.64 UR8, c[0x4][URZ] ;  /* 0x01000000ff0877ac */ /* 0x000e220008000a00 */
[----:B------:R-:W-:Y:S01]  /*0310*/  LOP3.LUT R0, R0, 0x80000000, RZ, 0xfc, !PT ;  /* 0x8000000000007812 */ /* 0x000fe200078efcff */
[----:B------:R-:W-:-:S06]  /*0320*/  UMOV UR4, URZ ;  /* 0x000000ff00047c82 */ /* 0x000fcc0008000000 */
.L_x_1:
[----:B0-----:R-:W-:Y:S01]  /*0330*/  IMAD.U32 R6, RZ, RZ, UR8 ;  /* 0x00000008ff067e24 */ /* 0x001fe2000f8e00ff */
[----:B------:R-:W-:-:S05]  /*0340*/  MOV R7, UR9 ;  /* 0x0000000900077c02 */ /* 0x000fca0008000f00 */
[----:B------:R-:W2:Y:S01]  /*0350*/  LDG.E.CONSTANT R5, desc[UR6][R6.64] ;  /* 0x0000000606057981 */ /* 0x000ea2000c1e9900 */
[----:B------:R-:W-:Y:S01]  /*0360*/  UIADD3 UR4, UPT, UPT, UR4, 0x1, URZ ;  /* 0x0000000104047890 */ /* 0x000fe2000fffe0ff */
[C---:B------:R-:W-:Y:S01]  /*0370*/  ISETP.EQ.AND P0, PT, R12.reuse, RZ, PT ;  /* 0x000000ff0c00720c */ /* 0x040fe20003f02270 */
[----:B------:R-:W-:Y:S01]  /*0380*/  UIADD3 UR8, UP1, UPT, UR8, 0x4, URZ ;  /* 0x0000000408087890 */ /* 0x000fe2000ff3e0ff */
[C---:B------:R-:W-:Y:S01]  /*0390*/  ISETP.EQ.AND P1, PT, R12.reuse, 0x4, PT ;  /* 0x000000040c00780c */ /* 0x040fe20003f22270 */
[----:B------:R-:W-:Y:S01]  /*03a0*/  UISETP.NE.AND UP0, UPT, UR4, 0x6, UPT ;  /* 0x000000060400788c */ /* 0x000fe2000bf05270 */
[C---:B------:R-:W-:Y:S01]  /*03b0*/  ISETP.EQ.AND P3, PT, R12.reuse, 0xc, PT ;  /* 0x0000000c0c00780c */ /* 0x040fe20003f62270 */
[----:B------:R-:W-:Y:S01]  /*03c0*/  UIADD3.X UR9, UPT, UPT, URZ, UR9, URZ, UP1, !UPT ;  /* 0x00000009ff097290 */ /* 0x000fe20008ffe4ff */
[C---:B------:R-:W-:Y:S02]  /*03d0*/  ISETP.EQ.AND P4, PT, R12.reuse, 0x10, PT ;  /* 0x000000100c00780c */ /* 0x040fe40003f82270 */
[----:B------:R-:W-:Y:S01]  /*03e0*/  ISETP.EQ.AND P5, PT, R12, 0x14, PT ;  /* 0x000000140c00780c */ /* 0x000fe20003fa2270 */
[----:B--2---:R-:W-:-:S03]  /*03f0*/  IMAD.WIDE.U32 R4, R5, R0, RZ ;  /* 0x0000000005047225 */ /* 0x004fc600078e00ff */
[----:B------:R-:W-:-:S04]  /*0400*/  IADD3 R4, P2, PT, R4, R11, RZ ;  /* 0x0000000b04047210 */ /* 0x000fc80007f5e0ff */
[-C--:B------:R-:W-:Y:S01]  /*0410*/  @P0 MOV R2, R4.reuse ;  /* 0x0000000400020202 */ /* 0x080fe20000000f00 */
[----:B------:R-:W-:Y:S01]  /*0420*/  IMAD.X R11, R5, 0x1, R9, P2 ;  /* 0x00000001050b7824 */ /* 0x000fe200010e0609 */
[C---:B------:R-:W-:Y:S01]  /*0430*/  ISETP.EQ.AND P2, PT, R12.reuse, 0x8, PT ;  /* 0x000000080c00780c */ /* 0x040fe20003f42270 */
[--C-:B------:R-:W-:Y:S01]  /*0440*/  @P1 IMAD.MOV.U32 R16, RZ, RZ, R4.reuse ;  /* 0x000000ffff101224 */ /* 0x100fe200078e0004 */
[----:B------:R-:W-:Y:S01]  /*0450*/  @P4 MOV R19, R4 ;  /* 0x0000000400134202 */ /* 0x000fe20000000f00 */
[--C-:B------:R-:W-:Y:S01]  /*0460*/  @P3 IMAD.MOV.U32 R18, RZ, RZ, R4.reuse ;  /* 0x000000ffff123224 */ /* 0x100fe200078e0004 */
[----:B------:R-:W-:Y:S01]  /*0470*/  IADD3 R12, PT, PT, R12, 0x4, RZ ;  /* 0x000000040c0c7810 */ /* 0x000fe20007ffe0ff */
[----:B------:R-:W-:-:S08]  /*0480*/  @P5 IMAD.MOV.U32 R20, RZ, RZ, R4 ;  /* 0x000000ffff145224 */ /* 0x000fd000078e0004 */
[----:B------:R-:W-:Y:S01]  /*0490*/  @P2 MOV R17, R4 ;  /* 0x0000000400112202 */ /* 0x000fe20000000f00 */
[----:B------:R-:W-:Y:S06]  /*04a0*/  BRA.U UP0, `(.L_x_1) ;  /* 0xfffffffd00a07547 */ /* 0x000fec000b83ffff */
[----:B------:R-:W-:-:S04]  /*04b0*/  SHF.R.U32.HI R0, RZ, 0x17, R3 ;  /* 0x00000017ff007819 */ /* 0x000fc80000011603 */
[C---:B------:R-:W-:Y:S02]  /*04c0*/  LOP3.LUT R4, R0.reuse, 0xe0, RZ, 0xc0, !PT ;  /* 0x000000e000047812 */ /* 0x040fe400078ec0ff */
[----:B------:R-:W-:-:S03]  /*04d0*/  LOP3.LUT P6, RZ, R0, 0x1f, RZ, 0xc0, !PT ;  /* 0x0000001f00ff7812 */ /* 0x000fc600078cc0ff */
[----:B------:R-:W-:-:S05]  /*04e0*/  VIADD R4, R4, 0xffffff80 ;  /* 0xffffff8004047836 */ /* 0x000fca0000000000 */
[----:B------:R-:W-:-:S04]  /*04f0*/  SHF.R.U32.HI R4, RZ, 0x5, R4 ;  /* 0x00000005ff047819 */ /* 0x000fc80000011604 */
[----:B------:R-:W-:-:S04]  /*0500*/  LEA R6, -R4, RZ, 0x2 ;  /* 0x000000ff04067211 */ /* 0x000fc800078e11ff */
[C---:B------:R-:W-:Y:S02]  /*0510*/  ISETP.EQ.AND P3, PT, R6.reuse, -0x18, PT ;  /* 0xffffffe80600780c */ /* 0x040fe40003f62270 */
[C---:B------:R-:W-:Y:S02]  /*0520*/  ISETP.EQ.AND P4, PT, R6.reuse, -0x14, PT ;  /* 0xffffffec0600780c */ /* 0x040fe40003f82270 */
[C---:B------:R-:W-:Y:S02]  /*0530*/  ISETP.EQ.AND P0, PT, R6.reuse, -0x10, PT ;  /* 0xfffffff00600780c */ /* 0x040fe40003f02270 */
[C---:B------:R-:W-:Y:S02]  /*0540*/  ISETP.EQ.AND P1, PT, R6.reuse, -0xc, PT ;  /* 0xfffffff40600780c */ /* 0x040fe40003f22270 */
[C---:B------:R-:W-:Y:S02]  /*0550*/  ISETP.EQ.AND P2, PT, R6.reuse, -0x8, PT ;  /* 0xfffffff80600780c */ /* 0x040fe40003f42270 */
[----:B------:R-:W-:-:S03]  /*0560*/  ISETP.EQ.AND P5, PT, R6, 0x4, PT ;  /* 0x000000040600780c */ /* 0x000fc60003fa2270 */
[----:B------:R-:W-:Y:S01]  /*0570*/  @P3 IMAD.MOV.U32 R4, RZ, RZ, R2 ;  /* 0x000000ffff043224 */ /* 0x000fe200078e0002 */
[C---:B------:R-:W-:Y:S01]  /*0580*/  ISETP.EQ.AND P3, PT, R6.reuse, -0x4, PT ;  /* 0xfffffffc0600780c */ /* 0x040fe20003f62270 */
[----:B------:R-:W-:Y:S01]  /*0590*/  @P4 IMAD.MOV.U32 R4, RZ, RZ, R16 ;  /* 0x000000ffff044224 */ /* 0x000fe200078e0010 */
[----:B------:R-:W-:Y:S01]  /*05a0*/  @P4 MOV R5, R2 ;  /* 0x0000000200054202 */ /* 0x000fe20000000f00 */
[----:B------:R-:W-:Y:S01]  /*05b0*/  @P0 IMAD.MOV.U32 R4, RZ, RZ, R17 ;  /* 0x000000ffff040224 */ /* 0x000fe200078e0011 */
[----:B------:R-:W-:Y:S01]  /*05c0*/  ISETP.EQ.AND P4, PT, R6, RZ, PT ;  /* 0x000000ff0600720c */ /* 0x000fe20003f82270 */
[----:B------:R-:W-:Y:S01]  /*05d0*/  @P1 IMAD.MOV.U32 R4, RZ, RZ, R18 ;  /* 0x000000ffff041224 */ /* 0x000fe200078e0012 */
[----:B------:R-:W-:Y:S01]  /*05e0*/  @P0 MOV R5, R16 ;  /* 0x0000001000050202 */ /* 0x000fe20000000f00 */
[----:B------:R-:W-:Y:S01]  /*05f0*/  @P2 IMAD.MOV.U32 R4, RZ, RZ, R19 ;  /* 0x000000ffff042224 */ /* 0x000fe200078e0013 */
[----:B------:R-:W-:Y:S02]  /*0600*/  @P1 MOV R5, R17 ;  /* 0x0000001100051202 */ /* 0x000fe40000000f00 */
[----:B------:R-:W-:-:S03]  /*0610*/  @P2 MOV R5, R18 ;  /* 0x0000001200052202 */ /* 0x000fc60000000f00 */
[----:B------:R-:W-:Y:S01]  /*0620*/  @P3 IMAD.MOV.U32 R4, RZ, RZ, R20 ;  /* 0x000000ffff043224 */ /* 0x000fe200078e0014 */
[----:B------:R-:W-:-:S03]  /*0630*/  @P3 MOV R5, R19 ;  /* 0x0000001300053202 */ /* 0x000fc60000000f00 */
[----:B------:R-:W-:Y:S01]  /*0640*/  @P4 IMAD.MOV.U32 R4, RZ, RZ, R11 ;  /* 0x000000ffff044224 */ /* 0x000fe200078e000b */
[----:B------:R-:W-:Y:S02]  /*0650*/  @P4 MOV R5, R20 ;  /* 0x0000001400054202 */ /* 0x000fe40000000f00 */
[----:B------:R-:W-:Y:S01]  /*0660*/  @P5 MOV R5, R11 ;  /* 0x0000000b00055202 */ /* 0x000fe20000000f00 */
[----:B------:R-:W-:Y:S01]  /*0670*/  IMAD.MOV.U32 R9, RZ, RZ, R4 ;  /* 0x000000ffff097224 */ /* 0x000fe200078e0004 */
[----:B------:R-:W-:Y:S06]  /*0680*/  @!P6 BRA `(.L_x_2) ;  /* 0x00000000002ce947 */ /* 0x000fec0003800000 */
[----:B------:R-:W-:Y:S01]  /*0690*/  @P0 MOV R4, R2 ;  /* 0x0000000200040202 */ /* 0x000fe20000000f00 */
[----:B------:R-:W-:Y:S01]  /*06a0*/  @P1 IMAD.MOV.U32 R4, RZ, RZ, R16 ;  /* 0x000000ffff041224 */ /* 0x000fe200078e0010 */
[----:B------:R-:W-:Y:S02]  /*06b0*/  ISETP.EQ.AND P0, PT, R6, 0x8, PT ;  /* 0x000000080600780c */ /* 0x000fe40003f02270 */
[----:B------:R-:W-:Y:S02]  /*06c0*/  @P2 MOV R4, R17 ;  /* 0x0000001100042202 */ /* 0x000fe40000000f00 */
[----:B------:R-:W-:Y:S01]  /*06d0*/  @P3 MOV R4, R18 ;  /* 0x0000001200043202 */ /* 0x000fe20000000f00 */
[----:B------:R-:W-:Y:S01]  /*06e0*/  @P4 IMAD.MOV.U32 R4, RZ, RZ, R19 ;  /* 0x000000ffff044224 */ /* 0x000fe200078e0013 */
[----:B------:R-:W-:Y:S02]  /*06f0*/  @P5 MOV R4, R20 ;  /* 0x0000001400045202 */ /* 0x000fe40000000f00 */
[----:B------:R-:W-:-:S04]  /*0700*/  LOP3.LUT R0, R0, 0x1f, RZ, 0xc0, !PT ;  /* 0x0000001f00007812 */ /* 0x000fc800078ec0ff */
[----:B------:R-:W-:Y:S02]  /*0710*/  SHF.L.W.U32.HI R9, R5, R0, R9 ;  /* 0x0000000005097219 */ /* 0x000fe40000010e09 */
[----:B------:R-:W-:-:S04]  /*0720*/  @P0 MOV R4, R11 ;  /* 0x0000000b00040202 */ /* 0x000fc80000000f00 */
[----:B------:R-:W-:-:S07]  /*0730*/  SHF.L.W.U32.HI R5, R4, R0, R5 ;  /* 0x0000000004057219 */ /* 0x000fce0000010e05 */
.L_x_2:
[C---:B------:R-:W-:Y:S01]  /*0740*/  SHF.L.W.U32.HI R12, R5.reuse, 0x2, R9 ;  /* 0x00000002050c7819 */ /* 0x040fe20000010e09 */
[----:B------:R-:W-:Y:S01]  /*0750*/  IMAD.SHL.U32 R5, R5, 0x4, RZ ;  /* 0x0000000405057824 */ /* 0x000fe200078e00ff */
[----:B------:R-:W-:Y:S01]  /*0760*/  UMOV UR4, 0x54442d19 ;  /* 0x54442d1900047882 */ /* 0x000fe20000000000 */
[----:B------:R-:W-:Y:S01]  /*0770*/  UMOV UR5, 0x3bf921fb ;  /* 0x3bf921fb00057882 */ /* 0x000fe20000000000 */
[----:B------:R-:W-:Y:S02]  /*0780*/  SHF.R.S32.HI R0, RZ, 0x1f, R12 ;  /* 0x0000001fff007819 */ /* 0x000fe4000001140c */
[----:B------:R-:W-:Y:S02]  /*0790*/  ISETP.GE.AND P0, PT, R3, RZ, PT ;  /* 0x000000ff0300720c */ /* 0x000fe40003f06270 */
[C---:B------:R-:W-:Y:S02]  /*07a0*/  LOP3.LUT R6, R0.reuse, R5, RZ, 0x3c, !PT ;  /* 0x0000000500067212 */ /* 0x040fe400078e3cff */
[----:B------:R-:W-:-:S02]  /*07b0*/  LOP3.LUT R7, R0, R12, RZ, 0x3c, !PT ;  /* 0x0000000c00077212 */ /* 0x000fc400078e3cff */
[----:B------:R-:W-:Y:S02]  /*07c0*/  SHF.R.U32.HI R9, RZ, 0x1e, R9 ;  /* 0x0000001eff097819 */ /* 0x000fe40000011609 */
[----:B------:R-:W0:Y:S01]  /*07d0*/  I2F.F64.S64 R4, R6 ;  /* 0x0000000600047312 */ /* 0x000e220000301c00 */
[C---:B------:R-:W-:Y:S02]  /*07e0*/  LOP3.LUT R0, R12.reuse, R3, RZ, 0x3c, !PT ;  /* 0x000000030c007212 */ /* 0x040fe400078e3cff */
[----:B------:R-:W-:Y:S02]  /*07f0*/  LEA.HI R12, R12, R9, RZ, 0x1 ;  /* 0x000000090c0c7211 */ /* 0x000fe400078f08ff */
[----:B------:R-:W-:Y:S02]  /*0800*/  ISETP.GE.AND P1, PT, R0, RZ, PT ;  /* 0x000000ff0000720c */ /* 0x000fe40003f26270 */
[----:B------:R-:W-:-:S04]  /*0810*/  IADD3 R0, PT, PT, -R12, RZ, RZ ;  /* 0x000000ff0c007210 */ /* 0x000fc80007ffe1ff */
[----:B------:R-:W-:Y:S01]  /*0820*/  @!P0 MOV R12, R0 ;  /* 0x00000000000c8202 */ /* 0x000fe20000000f00 */
[----:B0-----:R-:W-:-:S10]  /*0830*/  DMUL R4, R4, UR4 ;  /* 0x0000000404047c28 */ /* 0x001fd40008000000 */
[----:B------:R-:W0:Y:S02]  /*0840*/  F2F.F32.F64 R4, R4 ;  /* 0x0000000400047310 */ /* 0x000e240000301000 */
[----:B0-----:R-:W-:-:S07]  /*0850*/  FSEL R7, -R4, R4, !P1 ;  /* 0x0000000404077208 */ /* 0x001fce0004800100 */
.L_x_0:
[----:B------:R-:W-:Y:S02]  /*0860*/  IMAD.MOV.U32 R0, RZ, RZ, 0x37cbac00 ;  /* 0x37cbac00ff007424 */ /* 0x000fe400078e00ff */
[----:B------:R-:W-:Y:S01]  /*0870*/  FMUL R4, R7, R7 ;  /* 0x0000000707047220 */ /* 0x000fe20000400000 */
[C---:B------:R-:W-:Y:S01]  /*0880*/  LOP3.LUT R5, R12.reuse, 0x1, RZ, 0xc0, !PT ;  /* 0x000000010c057812 */ /* 0x040fe200078ec0ff */
[----:B------:R-:W-:Y:S01]  /*0890*/  IMAD.MOV.U32 R6, RZ, RZ, 0x3e2aaaa8 ;  /* 0x3e2aaaa8ff067424 */ /* 0x000fe200078e00ff */
[----:B------:R-:W-:Y:S01]  /*08a0*/  IADD3 R12, PT, PT, R12, 0x1, RZ ;  /* 0x000000010c0c7810 */ /* 0x000fe20007ffe0ff */
[----:B--2---:R-:W-:Y:S01]  /*08b0*/  FFMA R9, R4, R0, -0.0013887860113754868507 ;  /* 0xbab607ed04097423 */ /* 0x004fe20000000000 */
[----:B------:R-:W-:Y:S02]  /*08c0*/  ISETP.NE.U32.AND P0, PT, R5, 0x1, PT ;  /* 0x000000010500780c */ /* 0x000fe40003f05070 */
[----:B------:R-:W-:Y:S02]  /*08d0*/  MOV R5, 0x3c0885e4 ;  /* 0x3c0885e400057802 */ /* 0x000fe40000000f00 */
[----:B------:R-:W-:-:S02]  /*08e0*/  FSEL R9, R9, -0.00019574658654164522886, P0 ;  /* 0xb94d415309097808 */ /* 0x000fc40000000000 */
[----:B------:R-:W-:Y:S02]  /*08f0*/  FSEL R11, R5, 0.041666727513074874878, !P0 ;  /* 0x3d2aaabb050b7808 */ /* 0x000fe40004000000 */
[----:B------:R-:W-:Y:S02]  /*0900*/  FSETP.GE.AND P2, PT, |R3|, 105615, PT ;  /* 0x47ce47800300780b */ /* 0x000fe40003f46200 */
[----:B------:R-:W-:Y:S01]  /*0910*/  LOP3.LUT P1, RZ, R12, 0x2, RZ, 0xc0, !PT ;  /* 0x000000020cff7812 */ /* 0x000fe2000782c0ff */
[----:B------:R-:W-:Y:S01]  /*0920*/  FFMA R9, R4, R9, R11 ;  /* 0x0000000904097223 */ /* 0x000fe2000000000b */
[----:B------:R-:W-:Y:S02]  /*0930*/  FSEL R7, R7, 1, !P0 ;  /* 0x3f80000007077808 */ /* 0x000fe40004000000 */
[----:B------:R-:W-:-:S03]  /*0940*/  FSEL R14, -R6, -0.4999999701976776123, !P0 ;  /* 0xbeffffff060e7808 */ /* 0x000fc60004000100 */
[C---:B------:R-:W-:Y:S02]  /*0950*/  FFMA R12, R4.reuse, R7, RZ ;  /* 0x00000007040c7223 */ /* 0x040fe400000000ff */
[----:B------:R-:W-:-:S04]  /*0960*/  FFMA R9, R4, R9, R14 ;  /* 0x0000000904097223 */ /* 0x000fc8000000000e */
[----:B------:R-:W-:-:S04]  /*0970*/  FFMA R7, R12, R9, R7 ;  /* 0x000000090c077223 */ /* 0x000fc80000000007 */
[----:B------:R-:W-:Y:S01]  /*0980*/  @P1 FADD R7, RZ, -R7 ;  /* 0x80000007ff071221 */ /* 0x000fe20000000000 */
[----:B------:R-:W-:Y:S06]  /*0990*/  @!P2 BRA `(.L_x_3) ;  /* 0x000000040070a947 */ /* 0x000fec0003800000 */
[----:B------:R-:W-:-:S13]  /*09a0*/  FSETP.NEU.AND P0, PT, |R3|, +INF , PT ;  /* 0x7f8000000300780b */ /* 0x000fda0003f0d200 */
[----:B------:R-:W-:Y:S01]  /*09b0*/  @!P0 FMUL R10, RZ, R3 ;  /* 0x00000003ff0a8220 */ /* 0x000fe20000400000 */
[----:B------:R-:W-:Y:S01]  /*09c0*/  @!P0 MOV R8, RZ ;  /* 0x000000ff00088202 */ /* 0x000fe20000000f00 */
[----:B------:R-:W-:Y:S06]  /*09d0*/  @!P0 BRA `(.L_x_3) ;  /* 0x0000000400608947 */ /* 0x000fec0003800000 */
[----:B------:R-:W-:Y:S02]  /*09e0*/  SHF.L.U32 R4, R3, 0x8, RZ ;  /* 0x0000000803047819 */ /* 0x000fe400000006ff */
[----:B------:R-:W-:Y:S01]  /*09f0*/  CS2R R12, SRZ ;  /* 0x00000000000c7805 */ /* 0x000fe2000001ff00 */
[----:B------:R-:W-:Y:S01]  /*0a00*/  IMAD.MOV.U32 R15, RZ, RZ, RZ ;  /* 0x000000ffff0f7224 */ /* 0x000fe200078e00ff */
[----:B------:R-:W0:Y:S01]  /*0a10*/  LDCU.64 UR8, c[0x4][URZ] ;  /* 0x01000000ff0877ac */ /* 0x000e220008000a00 */
[----:B------:R-:W-:Y:S01]  /*0a20*/  LOP3.LUT R21, R4, 0x80000000, RZ, 0xfc, !PT ;  /* 0x8000000004157812 */ /* 0x000fe200078efcff */
[----:B------:R-:W-:-:S06]  /*0a30*/  UMOV UR4, URZ ;  /* 0x000000ff00047c82 */ /* 0x000fcc0008000000 */
.L_x_4:
[----:B0-----:R-:W-:Y:S02]  /*0a40*/  MOV R10, UR8 ;  /* 0x00000008000a7c02 */ /* 0x001fe40008000f00 */
        /* <DEDUP_REMOVED lines=10> */
[----:B------:R-:W-:-:S02]  /*0af0*/  ISETP.EQ.AND P4, PT, R12, 0x10, PT ;  /* 0x000000100c00780c */ /* 0x000fc40003f82270 */
[C---:B------:R-:W-:Y:S02]  /*0b00*/  ISETP.EQ.AND P5, PT, R12.reuse, 0x14, PT ;  /* 0x000000140c00780c */ /* 0x040fe40003fa2270 */
[----:B------:R-:W-:Y:S01]  /*0b10*/  IADD3 R12, PT, PT, R12, 0x4, RZ ;  /* 0x000000040c0c7810 */ /* 0x000fe20007ffe0ff */
[----:B--2---:R-:W-:-:S03]  /*0b20*/  IMAD.WIDE.U32 R8, R8, R21, RZ ;  /* 0x0000001508087225 */ /* 0x004fc600078e00ff */
[----:B------:R-:W-:-:S04]  /*0b30*/  IADD3 R4, P6, PT, R8, R13, RZ ;  /* 0x0000000d08047210 */ /* 0x000fc80007fde0ff */
[-C--:B------:R-:W-:Y:S01]  /*0b40*/  @P0 MOV R2, R4.reuse ;  /* 0x0000000400020202 */ /* 0x080fe20000000f00 */
[----:B------:R-:W-:Y:S01]  /*0b50*/  IMAD.X R13, R9, 0x1, R15, P6 ;  /* 0x00000001090d7824 */ /* 0x000fe200030e060f */
[-C--:B------:R-:W-:Y:S01]  /*0b60*/  @P1 MOV R16, R4.reuse ;  /* 0x0000000400101202 */ /* 0x080fe20000000f00 */
[--C-:B------:R-:W-:Y:S01]  /*0b70*/  @P2 IMAD.MOV.U32 R17, RZ, RZ, R4.reuse ;  /* 0x000000ffff112224 */ /* 0x100fe200078e0004 */
[-C--:B------:R-:W-:Y:S01]  /*0b80*/  @P3 MOV R18, R4.reuse ;  /* 0x0000000400123202 */ /* 0x080fe20000000f00 */
[----:B------:R-:W-:Y:S01]  /*0b90*/  @P5 IMAD.MOV.U32 R20, RZ, RZ, R4 ;  /* 0x000000ffff145224 */ /* 0x000fe200078e0004 */
[----:B------:R-:W-:Y:S01]  /*0ba0*/  @P4 MOV R19, R4 ;  /* 0x0000000400134202 */ /* 0x000fe20000000f00 */
[----:B------:R-:W-:Y:S06]  /*0bb0*/  BRA.U UP0, `(.L_x_4) ;  /* 0xfffffffd00a07547 */ /* 0x000fec000b83ffff */
[----:B------:R-:W-:-:S04]  /*0bc0*/  SHF.R.U32.HI R10, RZ, 0x17, R3 ;  /* 0x00000017ff0a7819 */ /* 0x000fc80000011603 */
[C---:B------:R-:W-:Y:S02]  /*0bd0*/  LOP3.LUT R4, R10.reuse, 0xe0, RZ, 0xc0, !PT ;  /* 0x000000e00a047812 */ /* 0x040fe400078ec0ff */
[----:B------:R-:W-:Y:S02]  /*0be0*/  LOP3.LUT P6, RZ, R10, 0x1f, RZ, 0xc0, !PT ;  /* 0x0000001f0aff7812 */ /* 0x000fe400078cc0ff */
[----:B------:R-:W-:-:S04]  /*0bf0*/  IADD3 R4, PT, PT, R4, -0x80, RZ ;  /* 0xffffff8004047810 */ /* 0x000fc80007ffe0ff */
[----:B------:R-:W-:-:S05]  /*0c00*/  SHF.R.U32.HI R4, RZ, 0x5, R4 ;  /* 0x00000005ff047819 */ /* 0x000fca0000011604 */
[----:B------:R-:W-:-:S05]  /*0c10*/  IMAD.U32 R11, R4, -0x4, RZ ;  /* 0xfffffffc040b7824 */ /* 0x000fca00078e00ff */
[C---:B------:R-:W-:Y:S02]  /*0c20*/  ISETP.EQ.AND P3, PT, R11.reuse, -0x18, PT ;  /* 0xffffffe80b00780c */ /* 0x040fe40003f62270 */
[C---:B------:R-:W-:Y:S02]  /*0c30*/  ISETP.EQ.AND P4, PT, R11.reuse, -0x14, PT ;  /* 0xffffffec0b00780c */ /* 0x040fe40003f82270 */
[C---:B------:R-:W-:Y:S02]  /*0c40*/  ISETP.EQ.AND P2, PT, R11.reuse, -0x10, PT ;  /* 0xfffffff00b00780c */ /* 0x040fe40003f42270 */
[C---:B------:R-:W-:Y:S02]  /*0c50*/  ISETP.EQ.AND P1, PT, R11.reuse, -0xc, PT ;  /* 0xfffffff40b00780c */ /* 0x040fe40003f22270 */
[C---:B------:R-:W-:Y:S02]  /*0c60*/  ISETP.EQ.AND P0, PT, R11.reuse, -0x8, PT ;  /* 0xfffffff80b00780c */ /* 0x040fe40003f02270 */
[----:B------:R-:W-:-:S03]  /*0c70*/  ISETP.EQ.AND P5, PT, R11, RZ, PT ;  /* 0x000000ff0b00720c */ /* 0x000fc60003fa2270 */
[-C--:B------:R-:W-:Y:S02]  /*0c80*/  @P3 MOV R4, R2.reuse ;  /* 0x0000000200043202 */ /* 0x080fe40000000f00 */
[C---:B------:R-:W-:Y:S01]  /*0c90*/  ISETP.EQ.AND P3, PT, R11.reuse, -0x4, PT ;  /* 0xfffffffc0b00780c */ /* 0x040fe20003f62270 */
[----:B------:R-:W-:Y:S01]  /*0ca0*/  @P4 IMAD.MOV.U32 R4, RZ, RZ, R16 ;  /* 0x000000ffff044224 */ /* 0x000fe200078e0010 */
[----:B------:R-:W-:Y:S02]  /*0cb0*/  @P4 MOV R8, R2 ;  /* 0x0000000200084202 */ /* 0x000fe40000000f00 */
[----:B------:R-:W-:Y:S02]  /*0cc0*/  ISETP.EQ.AND P4, PT, R11, 0x4, PT ;  /* 0x000000040b00780c */ /* 0x000fe40003f82270 */
[----:B------:R-:W-:Y:S01]  /*0cd0*/  @P2 MOV R8, R16 ;  /* 0x0000001000082202 */ /* 0x000fe20000000f00 */
[----:B------:R-:W-:Y:S01]  /*0ce0*/  @P1 IMAD.MOV.U32 R8, RZ, RZ, R17 ;  /* 0x000000ffff081224 */ /* 0x000fe200078e0011 */
[----:B------:R-:W-:-:S02]  /*0cf0*/  @P2 MOV R4, R17 ;  /* 0x0000001100042202 */ /* 0x000fc40000000f00 */
[-C--:B------:R-:W-:Y:S01]  /*0d00*/  @P1 MOV R4, R18.reuse ;  /* 0x0000001200041202 */ /* 0x080fe20000000f00 */
[----:B------:R-:W-:Y:S01]  /*0d10*/  @P0 IMAD.MOV.U32 R4, RZ, RZ, R19 ;  /* 0x000000ffff040224 */ /* 0x000fe200078e0013 */
[----:B------:R-:W-:Y:S02]  /*0d20*/  @P0 MOV R8, R18 ;  /* 0x0000001200080202 */ /* 0x000fe40000000f00 */
[----:B------:R-:W-:Y:S01]  /*0d30*/  @P3 MOV R8, R19 ;  /* 0x0000001300083202 */ /* 0x000fe20000000f00 */
[----:B------:R-:W-:Y:S01]  /*0d40*/  @P5 IMAD.MOV.U32 R8, RZ, RZ, R20 ;  /* 0x000000ffff085224 */ /* 0x000fe200078e0014 */
[----:B------:R-:W-:Y:S02]  /*0d50*/  @P3 MOV R4, R20 ;  /* 0x0000001400043202 */ /* 0x000fe40000000f00 */
[-C--:B------:R-:W-:Y:S02]  /*0d60*/  @P5 MOV R4, R13.reuse ;  /* 0x0000000d00045202 */ /* 0x080fe40000000f00 */
[----:B------:R-:W-:Y:S01]  /*0d70*/  @P4 MOV R8, R13 ;  /* 0x0000000d00084202 */ /* 0x000fe20000000f00 */
[----:B------:R-:W-:Y:S06]  /*0d80*/  @!P6 BRA `(.L_x_5) ;  /* 0x00000000002ce947 */ /* 0x000fec0003800000 */
[----:B------:R-:W-:Y:S01]  /*0d90*/  @P2 IMAD.MOV.U32 R9, RZ, RZ, R2 ;  /* 0x000000ffff092224 */ /* 0x000fe200078e0002 */
[----:B------:R-:W-:Y:S02]  /*0da0*/  @P1 MOV R9, R16 ;  /* 0x0000001000091202 */ /* 0x000fe40000000f00 */
[----:B------:R-:W-:Y:S01]  /*0db0*/  @P0 MOV R9, R17 ;  /* 0x0000001100090202 */ /* 0x000fe20000000f00 */
[----:B------:R-:W-:Y:S01]  /*0dc0*/  @P3 IMAD.MOV.U32 R9, RZ, RZ, R18 ;  /* 0x000000ffff093224 */ /* 0x000fe200078e0012 */
[----:B------:R-:W-:Y:S02]  /*0dd0*/  ISETP.EQ.AND P0, PT, R11, 0x8, PT ;  /* 0x000000080b00780c */ /* 0x000fe40003f02270 */
[----:B------:R-:W-:Y:S02]  /*0de0*/  @P5 MOV R9, R19 ;  /* 0x0000001300095202 */ /* 0x000fe40000000f00 */
[----:B------:R-:W-:Y:S02]  /*0df0*/  @P4 MOV R9, R20 ;  /* 0x0000001400094202 */ /* 0x000fe40000000f00 */
[----:B------:R-:W-:-:S04]  /*0e00*/  LOP3.LUT R11, R10, 0x1f, RZ, 0xc0, !PT ;  /* 0x0000001f0a0b7812 */ /* 0x000fc800078ec0ff */
[----:B------:R-:W-:-:S03]  /*0e10*/  SHF.L.W.U32.HI R4, R8, R11, R4 ;  /* 0x0000000b08047219 */ /* 0x000fc60000010e04 */
[----:B------:R-:W-:-:S05]  /*0e20*/  @P0 IMAD.MOV.U32 R9, RZ, RZ, R13 ;  /* 0x000000ffff090224 */ /* 0x000fca00078e000d */
[----:B------:R-:W-:-:S07]  /*0e30*/  SHF.L.W.U32.HI R8, R9, R11, R8 ;  /* 0x0000000b09087219 */ /* 0x000fce0000010e08 */
.L_x_5:
[C---:B------:R-:W-:Y:S01]  /*0e40*/  SHF.L.W.U32.HI R14, R8.reuse, 0x2, R4 ;  /* 0x00000002080e7819 */ /* 0x040fe20000010e04 */
[----:B------:R-:W-:Y:S01]  /*0e50*/  UMOV UR4, 0x54442d19 ;  /* 0x54442d1900047882 */ /* 0x000fe20000000000 */
[----:B------:R-:W-:Y:S01]  /*0e60*/  SHF.L.U32 R8, R8, 0x2, RZ ;  /* 0x0000000208087819 */ /* 0x000fe200000006ff */
[----:B------:R-:W-:Y:S01]  /*0e70*/  UMOV UR5, 0x3bf921fb ;  /* 0x3bf921fb00057882 */ /* 0x000fe20000000000 */
[----:B------:R-:W-:Y:S02]  /*0e80*/  SHF.R.S32.HI R9, RZ, 0x1f, R14 ;  /* 0x0000001fff097819 */ /* 0x000fe4000001140e */
[----:B------:R-:W-:Y:S02]  /*0e90*/  ISETP.GE.AND P1, PT, R3, RZ, PT ;  /* 0x000000ff0300720c */ /* 0x000fe40003f26270 */
[C---:B------:R-:W-:Y:S02]  /*0ea0*/  LOP3.LUT R10, R9.reuse, R8, RZ, 0x3c, !PT ;  /* 0x00000008090a7212 */ /* 0x040fe400078e3cff */
[----:B------:R-:W-:-:S02]  /*0eb0*/  LOP3.LUT R11, R9, R14, RZ, 0x3c, !PT ;  /* 0x0000000e090b7212 */ /* 0x000fc400078e3cff */
[----:B------:R-:W-:Y:S02]  /*0ec0*/  SHF.R.U32.HI R4, RZ, 0x1e, R4 ;  /* 0x0000001eff047819 */ /* 0x000fe40000011604 */
[----:B------:R-:W0:Y:S01]  /*0ed0*/  I2F.F64.S64 R8, R10 ;  /* 0x0000000a00087312 */ /* 0x000e220000301c00 */
[----:B------:R-:W-:-:S04]  /*0ee0*/  LOP3.LUT R3, R14, R3, RZ, 0x3c, !PT ;  /* 0x000000030e037212 */ /* 0x000fc800078e3cff */
[----:B------:R-:W-:Y:S01]  /*0ef0*/  ISETP.GE.AND P0, PT, R3, RZ, PT ;  /* 0x000000ff0300720c */ /* 0x000fe20003f06270 */
[----:B0-----:R-:W-:Y:S01]  /*0f00*/  DMUL R12, R8, UR4 ;  /* 0x00000004080c7c28 */ /* 0x001fe20008000000 */
[----:B------:R-:W-:-:S04]  /*0f10*/  LEA.HI R8, R14, R4, RZ, 0x1 ;  /* 0x000000040e087211 */ /* 0x000fc800078f08ff */
[----:B------:R-:W-:-:S05]  /*0f20*/  IADD3 R3, PT, PT, -R8, RZ, RZ ;  /* 0x000000ff08037210 */ /* 0x000fca0007ffe1ff */
[----:B------:R-:W0:Y:S01]  /*0f30*/  F2F.F32.F64 R12, R12 ;  /* 0x0000000c000c7310 */ /* 0x000e220000301000 */
[----:B------:R-:W-:Y:S01]  /*0f40*/  @!P1 IMAD.MOV.U32 R8, RZ, RZ, R3 ;  /* 0x000000ffff089224 */ /* 0x000fe200078e0003 */
[----:B0-----:R-:W-:-:S07]  /*0f50*/  FSEL R10, -R12, R12, !P0 ;  /* 0x0000000c0c0a7208 */ /* 0x001fce0004000100 */
.L_x_3:
[----:B------:R-:W0:Y:S01]  /*0f60*/  LDC R9, c[0x0][0x3a0] ;  /* 0x0000e800ff097b82 */ /* 0x000e220000000800 */
[----:B------:R-:W-:Y:S01]  /*0f70*/  FMUL R11, R10, R10 ;  /* 0x0000000a0a0b7220 */ /* 0x000fe20000400000 */
[----:B------:R-:W-:Y:S02]  /*0f80*/  LOP3.LUT R3, R8, 0x1, RZ, 0xc0, !PT ;  /* 0x0000000108037812 */ /* 0x000fe400078ec0ff */
[----:B------:R-:W-:Y:S01]  /*0f90*/  MOV R4, 0x3effffff ;  /* 0x3effffff00047802 */ /* 0x000fe20000000f00 */
[----:B------:R-:W-:Y:S01]  /*0fa0*/  FFMA R12, R11, R0, -0.0013887860113754868507 ;  /* 0xbab607ed0b0c7423 */ /* 0x000fe20000000000 */
[----:B------:R-:W-:Y:S02]  /*0fb0*/  ISETP.NE.U32.AND P0, PT, R3, 0x1, PT ;  /* 0x000000010300780c */ /* 0x000fe40003f05070 */
[----:B------:R-:W-:Y:S02]  /*0fc0*/  MOV R3, 0x3d2aaabb ;  /* 0x3d2aaabb00037802 */ /* 0x000fe40000000f00 */
[----:B------:R-:W-:-:S02]  /*0fd0*/  FSEL R12, R12, -0.00019574658654164522886, !P0 ;  /* 0xb94d41530c0c7808 */ /* 0x000fc40004000000 */
[----:B------:R-:W-:Y:S02]  /*0fe0*/  FSEL R14, R3, 0.0083327032625675201416, !P0 ;  /* 0x3c0885e4030e7808 */ /* 0x000fe40004000000 */
[----:B------:R-:W-:Y:S02]  /*0ff0*/  FSEL R24, -R4, -0.16666662693023681641, !P0 ;  /* 0xbe2aaaa804187808 */ /* 0x000fe40004000100 */
[----:B------:R-:W-:Y:S01]  /*1000*/  FSEL R10, R10, 1, P0 ;  /* 0x3f8000000a0a7808 */ /* 0x000fe20000000000 */
[----:B------:R-:W-:Y:S01]  /*1010*/  FFMA R12, R11, R12, R14 ;  /* 0x0000000c0b0c7223 */ /* 0x000fe2000000000e */
[----:B------:R-:W-:-:S03]  /*1020*/  LOP3.LUT P0, RZ, R8, 0x2, RZ, 0xc0, !PT ;  /* 0x0000000208ff7812 */ /* 0x000fc6000780c0ff */
[C---:B------:R-:W-:Y:S01]  /*1030*/  FFMA R12, R11.reuse, R12, R24 ;  /* 0x0000000c0b0c7223 */ /* 0x040fe20000000018 */
[----:B------:R-:W-:Y:S01]  /*1040*/  FFMA R11, R11, R10, RZ ;  /* 0x0000000a0b0b7223 */ /* 0x000fe200000000ff */
[C---:B0-----:R-:W-:Y:S01]  /*1050*/  FMUL R13, R9.reuse, 0.63661974668502807617 ;  /* 0x3f22f983090d7820 */ /* 0x041fe20000400000 */
[----:B------:R-:W-:Y:S02]  /*1060*/  FSETP.GE.AND P1, PT, |R9|, 105615, PT ;  /* 0x47ce47800900780b */ /* 0x000fe40003f26200 */
[----:B------:R-:W-:Y:S01]  /*1070*/  FFMA R10, R11, R12, R10 ;  /* 0x0000000c0b0a7223 */ /* 0x000fe2000000000a */
[----:B------:R-:W0:Y:S01]  /*1080*/  F2I.NTZ R21, R13 ;  /* 0x0000000d00157305 */ /* 0x000e220000203100 */
[----:B------:R-:W-:-:S03]  /*1090*/  P2R R8, PR, RZ, 0x2 ;  /* 0x00000002ff087803 */ /* 0x000fc60000000000 */
[----:B------:R-:W-:Y:S01]  /*10a0*/  @P0 FADD R10, RZ, -R10 ;  /* 0x8000000aff0a0221 */ /* 0x000fe20000000000 */
[----:B0-----:R-:W-:Y:S01]  /*10b0*/  I2FP.F32.S32 R28, R21 ;  /* 0x00000015001c7245 */ /* 0x001fe20000201400 */
[----:B------:R-:W-:-:S04]  /*10c0*/  IMAD.MOV.U32 R11, RZ, RZ, R21 ;  /* 0x000000ffff0b7224 */ /* 0x000fc800078e0015 */
[----:B------:R-:W-:-:S04]  /*10d0*/  FFMA R13, R28, -1.5707962512969970703, R9 ;  /* 0xbfc90fda1c0d7823 */ /* 0x000fc80000000009 */
[----:B------:R-:W-:-:S04]  /*10e0*/  FFMA R13, R28, -7.5497894158615963534e-08, R13 ;  /* 0xb3a221681c0d7823 */ /* 0x000fc8000000000d */
[----:B------:R-:W-:-:S05]  /*10f0*/  FFMA R24, R28, -5.3903029534742383927e-15, R13 ;  /* 0xa7c234c51c187823 */ /* 0x000fca000000000d */
[----:B------:R-:W-:Y:S01]  /*1100*/  MOV R8, R24 ;  /* 0x0000001800087202 */ /* 0x000fe20000000f00 */
[----:B------:R-:W-:Y:S06]  /*1110*/  @!P1 BRA `(.L_x_6) ;  /* 0x0000000400789947 */ /* 0x000fec0003800000 */
[----:B------:R-:W-:-:S13]  /*1120*/  FSETP.NEU.AND P0, PT, |R9|, +INF , PT ;  /* 0x7f8000000900780b */ /* 0x000fda0003f0d200 */
[----:B------:R-:W-:Y:S01]  /*1130*/  @!P0 FMUL R8, RZ, R9 ;  /* 0x00000009ff088220 */ /* 0x000fe20000400000 */
[----:B------:R-:W-:Y:S01]  /*1140*/  @!P0 MOV R21, RZ ;  /* 0x000000ff00158202 */ /* 0x000fe20000000f00 */
[----:B------:R-:W-:Y:S06]  /*1150*/  @!P0 BRA `(.L_x_6) ;  /* 0x0000000400688947 */ /* 0x000fec0003800000 */
[----:B------:R-:W-:Y:S02]  /*1160*/  IMAD.SHL.U32 R8, R9, 0x100, RZ ;  /* 0x0000010009087824 */ /* 0x000fe400078e00ff */
[----:B------:R-:W-:Y:S01]  /*1170*/  HFMA2 R25, -RZ, RZ, 0, 0 ;  /* 0x00000000ff197431 */ /* 0x000fe200000001ff */
[----:B------:R-:W-:Y:S01]  /*1180*/  MOV R21, RZ ;  /* 0x000000ff00157202 */ /* 0x000fe20000000f00 */
[----:B------:R-:W-:Y:S01]  /*1190*/  IMAD.MOV.U32 R27, RZ, RZ, RZ ;  /* 0x000000ffff1b7224 */ /* 0x000fe200078e00ff */
[----:B------:R-:W0:Y:S01]  /*11a0*/  LDCU.64 UR8, c[0x4][URZ] ;  /* 0x01000000ff0877ac */ /* 0x000e220008000a00 */
[----:B------:R-:W-:Y:S01]  /*11b0*/  LOP3.LUT R8, R8, 0x80000000, RZ, 0xfc, !PT ;  /* 0x8000000008087812 */ /* 0x000fe200078efcff */
[----:B------:R-:W-:-:S06]  /*11c0*/  UMOV UR4, URZ ;  /* 0x000000ff00047c82 */ /* 0x000fcc0008000000 */
.L_x_7:
        /* <DEDUP_REMOVED lines=14> */
[----:B------:R-:W-:Y:S01]  /*12b0*/  @P0 MOV R2, R12 ;  /* 0x0000000c00020202 */ /* 0x000fe20000000f00 */
[----:B------:R-:W-:Y:S01]  /*12c0*/  IMAD.X R25, R13, 0x1, R21, P2 ;  /* 0x000000010d197824 */ /* 0x000fe200010e0615 */
[----:B------:R-:W-:-:S03]  /*12d0*/  ISETP.EQ.AND P2, PT, R27, 0x8, PT ;  /* 0x000000081b00780c */ /* 0x000fc60003f42270 */
[----:B------:R-:W-:Y:S01]  /*12e0*/  @P5 IMAD.MOV.U32 R20, RZ, RZ, R12 ;  /* 0x000000ffff145224 */ /* 0x000fe200078e000c */
[-C--:B------:R-:W-:Y:S02]  /*12f0*/  @P1 MOV R16, R12.reuse ;  /* 0x0000000c00101202 */ /* 0x080fe40000000f00 */
[-C--:B------:R-:W-:Y:S02]  /*1300*/  @P3 MOV R18, R12.reuse ;  /* 0x0000000c00123202 */ /* 0x080fe40000000f00 */
[----:B------:R-:W-:Y:S02]  /*1310*/  @P4 MOV R19, R12 ;  /* 0x0000000c00134202 */ /* 0x000fe40000000f00 */
[----:B------:R-:W-:-:S03]  /*1320*/  IADD3 R27, PT, PT, R27, 0x4, RZ ;  /* 0x000000041b1b7810 */ /* 0x000fc60007ffe0ff */
[----:B------:R-:W-:Y:S01]  /*1330*/  @P2 IMAD.MOV.U32 R17, RZ, RZ, R12 ;  /* 0x000000ffff112224 */ /* 0x000fe200078e000c */
        /* <DEDUP_REMOVED lines=12> */
[----:B------:R-:W-:-:S03]  /*1400*/  ISETP.EQ.AND P5, PT, R14, 0x4, PT ;  /* 0x000000040e00780c */ /* 0x000fc60003fa2270 */
[-C--:B------:R-:W-:Y:S02]  /*1410*/  @P3 MOV R12, R2.reuse ;  /* 0x00000002000c3202 */ /* 0x080fe40000000f00 */
[----:B------:R-:W-:Y:S01]  /*1420*/  @P4 MOV R13, R2 ;  /* 0x00000002000d4202 */ /* 0x000fe20000000f00 */
[----:B------:R-:W-:Y:S01]  /*1430*/  @P4 IMAD.MOV.U32 R12, RZ, RZ, R16 ;  /* 0x000000ffff0c4224 */ /* 0x000fe200078e0010 */
[C---:B------:R-:W-:Y:S02]  /*1440*/  ISETP.EQ.AND P3, PT, R14.reuse, -0x4, PT ;  /* 0xfffffffc0e00780c */ /* 0x040fe40003f62270 */
[----:B------:R-:W-:Y:S02]  /*1450*/  ISETP.EQ.AND P4, PT, R14, RZ, PT ;  /* 0x000000ff0e00720c */ /* 0x000fe40003f82270 */
[----:B------:R-:W-:Y:S02]  /*1460*/  @P0 MOV R12, R17 ;  /* 0x00000011000c0202 */ /* 0x000fe40000000f00 */
[----:B------:R-:W-:Y:S01]  /*1470*/  @P1 MOV R12, R18 ;  /* 0x00000012000c1202 */ /* 0x000fe20000000f00 */
[----:B------:R-:W-:Y:S01]  /*1480*/  @P2 IMAD.MOV.U32 R12, RZ, RZ, R19 ;  /* 0x000000ffff0c2224 */ /* 0x000fe200078e0013 */
[----:B------:R-:W-:Y:S01]  /*1490*/  @P0 MOV R13, R16 ;  /* 0x00000010000d0202 */ /* 0x000fe20000000f00 */
[----:B------:R-:W-:Y:S01]  /*14a0*/  @P1 IMAD.MOV.U32 R13, RZ, RZ, R17 ;  /* 0x000000ffff0d1224 */ /* 0x000fe200078e0011 */
[----:B------:R-:W-:-:S03]  /*14b0*/  @P2 MOV R13, R18 ;  /* 0x00000012000d2202 */ /* 0x000fc60000000f00 */
[----:B------:R-:W-:Y:S02]  /*14c0*/  @P3 MOV R12, R20 ;  /* 0x00000014000c3202 */ /* 0x000fe40000000f00 */
[----:B------:R-:W-:Y:S02]  /*14d0*/  @P4 MOV R12, R25 ;  /* 0x00000019000c4202 */ /* 0x000fe40000000f00 */
[----:B------:R-:W-:Y:S01]  /*14e0*/  @P3 MOV R13, R19 ;  /* 0x00000013000d3202 */ /* 0x000fe20000000f00 */
[----:B------:R-:W-:Y:S01]  /*14f0*/  @P4 IMAD.MOV.U32 R13, RZ, RZ, R20 ;  /* 0x000000ffff0d4224 */ /* 0x000fe200078e0014 */
[----:B------:R-:W-:Y:S01]  /*1500*/  @P5 MOV R13, R25 ;  /* 0x00000019000d5202 */ /* 0x000fe20000000f00 */
[----:B------:R-:W-:Y:S01]  /*1510*/  IMAD.MOV.U32 R21, RZ, RZ, R12 ;  /* 0x000000ffff157224 */ /* 0x000fe200078e000c */
[----:B------:R-:W-:Y:S06]  /*1520*/  @!P6 BRA `(.L_x_8) ;  /* 0x00000000002ce947 */ /* 0x000fec0003800000 */
[----:B------:R-:W-:Y:S02]  /*1530*/  @P0 MOV R12, R2 ;  /* 0x00000002000c0202 */ /* 0x000fe40000000f00 */
[----:B------:R-:W-:Y:S02]  /*1540*/  ISETP.EQ.AND P0, PT, R14, 0x8, PT ;  /* 0x000000080e00780c */ /* 0x000fe40003f02270 */
[----:B------:R-:W-:Y:S01]  /*1550*/  @P1 MOV R12, R16 ;  /* 0x00000010000c1202 */ /* 0x000fe20000000f00 */
[----:B------:R-:W-:Y:S01]  /*1560*/  @P2 IMAD.MOV.U32 R12, RZ, RZ, R17 ;  /* 0x000000ffff0c2224 */ /* 0x000fe200078e0011 */
[----:B------:R-:W-:Y:S02]  /*1570*/  @P3 MOV R12, R18 ;  /* 0x00000012000c3202 */ /* 0x000fe40000000f00 */
[----:B------:R-:W-:Y:S01]  /*1580*/  @P4 MOV R12, R19 ;  /* 0x00000013000c4202 */ /* 0x000fe20000000f00 */
[----:B------:R-:W-:Y:S01]  /*1590*/  @P5 IMAD.MOV.U32 R12, RZ, RZ, R20 ;  /* 0x000000ffff0c5224 */ /* 0x000fe200078e0014 */
[----:B------:R-:W-:-:S04]  /*15a0*/  LOP3.LUT R8, R8, 0x1f, RZ, 0xc0, !PT ;  /* 0x0000001f08087812 */ /* 0x000fc800078ec0ff */
[----:B------:R-:W-:Y:S02]  /*15b0*/  SHF.L.W.U32.HI R21, R13, R8, R21 ;  /* 0x000000080d157219 */ /* 0x000fe40000010e15 */
[----:B------:R-:W-:-:S04]  /*15c0*/  @P0 MOV R12, R25 ;  /* 0x00000019000c0202 */ /* 0x000fc80000000f00 */
[----:B------:R-:W-:-:S07]  /*15d0*/  SHF.L.W.U32.HI R13, R12, R8, R13 ;  /* 0x000000080c0d7219 */ /* 0x000fce0000010e0d */
.L_x_8:
[C-C-:B------:R-:W-:Y:S01]  /*15e0*/  SHF.L.W.U32.HI R8, R13.reuse, 0x2, R21.reuse ;  /* 0x000000020d087819 */ /* 0x140fe20000010e15 */
[----:B------:R-:W-:Y:S01]  /*15f0*/  UMOV UR4, 0x54442d19 ;  /* 0x54442d1900047882 */ /* 0x000fe20000000000 */
[----:B------:R-:W-:Y:S01]  /*1600*/  SHF.L.U32 R13, R13, 0x2, RZ ;  /* 0x000000020d0d7819 */ /* 0x000fe200000006ff */
[----:B------:R-:W-:Y:S01]  /*1610*/  UMOV UR5, 0x3bf921fb ;  /* 0x3bf921fb00057882 */ /* 0x000fe20000000000 */
[----:B------:R-:W-:Y:S02]  /*1620*/  SHF.R.S32.HI R14, RZ, 0x1f, R8 ;  /* 0x0000001fff0e7819 */ /* 0x000fe40000011408 */
[----:B------:R-:W-:Y:S02]  /*1630*/  SHF.R.U32.HI R21, RZ, 0x1e, R21 ;  /* 0x0000001eff157819 */ /* 0x000fe40000011615 */
[C---:B------:R-:W-:Y:S02]  /*1640*/  LOP3.LUT R12, R14.reuse, R13, RZ, 0x3c, !PT ;  /* 0x0000000d0e0c7212 */ /* 0x040fe400078e3cff */
[----:B------:R-:W-:-:S02]  /*1650*/  LOP3.LUT R13, R14, R8, RZ, 0x3c, !PT ;  /* 0x000000080e0d7212 */ /* 0x000fc400078e3cff */
[----:B------:R-:W-:Y:S02]  /*1660*/  ISETP.GE.AND P0, PT, R9, RZ, PT ;  /* 0x000000ff0900720c */ /* 0x000fe40003f06270 */
[C---:B------:R-:W-:Y:S02]  /*1670*/  LEA.HI R21, R8.reuse, R21, RZ, 0x1 ;  /* 0x0000001508157211 */ /* 0x040fe400078f08ff */
[----:B------:R-:W0:Y:S01]  /*1680*/  I2F.F64.S64 R12, R12 ;  /* 0x0000000c000c7312 */ /* 0x000e220000301c00 */
[----:B------:R-:W-:Y:S02]  /*1690*/  LOP3.LUT R25, R8, R9, RZ, 0x3c, !PT ;  /* 0x0000000908197212 */ /* 0x000fe400078e3cff */
[----:B------:R-:W-:Y:S02]  /*16a0*/  IMAD.MOV R8, RZ, RZ, -R21 ;  /* 0x000000ffff087224 */ /* 0x000fe400078e0a15 */
[----:B------:R-:W-:-:S04]  /*16b0*/  ISETP.GE.AND P1, PT, R25, RZ, PT ;  /* 0x000000ff1900720c */ /* 0x000fc80003f26270 */
[----:B------:R-:W-:Y:S01]  /*16c0*/  @!P0 MOV R21, R8 ;  /* 0x0000000800158202 */ /* 0x000fe20000000f00 */
[----:B0-----:R-:W-:-:S10]  /*16d0*/  DMUL R14, R12, UR4 ;  /* 0x000000040c0e7c28 */ /* 0x001fd40008000000 */
[----:B------:R-:W0:Y:S02]  /*16e0*/  F2F.F32.F64 R14, R14 ;  /* 0x0000000e000e7310 */ /* 0x000e240000301000 */
[----:B0-----:R-:W-:-:S07]  /*16f0*/  FSEL R8, -R14, R14, !P1 ;  /* 0x0000000e0e087208 */ /* 0x001fce0004800100 */
.L_x_6:
[----:B------:R-:W-:Y:S01]  /*1700*/  FMUL R12, R8, R8 ;  /* 0x00000008080c7220 */ /* 0x000fe20000400000 */
[----:B------:R-:W-:Y:S02]  /*1710*/  LOP3.LUT R14, R21, 0x1, RZ, 0xc0, !PT ;  /* 0x00000001150e7812 */ /* 0x000fe400078ec0ff */
[----:B------:R-:W-:Y:S01]  /*1720*/  FSETP.GE.AND P2, PT, |R9|, 105615, PT ;  /* 0x47ce47800900780b */ /* 0x000fe20003f46200 */
[----:B------:R-:W-:Y:S01]  /*1730*/  FFMA R13, R12, R0, -0.0013887860113754868507 ;  /* 0xbab607ed0c0d7423 */ /* 0x000fe20000000000 */
[----:B------:R-:W-:Y:S02]  /*1740*/  ISETP.NE.U32.AND P0, PT, R14, 0x1, PT ;  /* 0x000000010e00780c */ /* 0x000fe40003f05070 */
[----:B------:R-:W-:Y:S02]  /*1750*/  IADD3 R14, PT, PT, R21, 0x1, RZ ;  /* 0x00000001150e7810 */ /* 0x000fe40007ffe0ff */
[----:B------:R-:W-:Y:S02]  /*1760*/  FSEL R13, R13, -0.00019574658654164522886, P0 ;  /* 0xb94d41530d0d7808 */ /* 0x000fe40000000000 */
[----:B------:R-:W-:-:S02]  /*1770*/  FSEL R15, R5, 0.041666727513074874878, !P0 ;  /* 0x3d2aaabb050f7808 */ /* 0x000fc40004000000 */
[----:B------:R-:W-:Y:S02]  /*1780*/  LOP3.LUT P1, RZ, R14, 0x2, RZ, 0xc0, !PT ;  /* 0x000000020eff7812 */ /* 0x000fe4000782c0ff */
[----:B------:R-:W-:Y:S01]  /*1790*/  FSEL R27, R8, 1, !P0 ;  /* 0x3f800000081b7808 */ /* 0x000fe20004000000 */
[----:B------:R-:W-:Y:S01]  /*17a0*/  FFMA R13, R12, R13, R15 ;  /* 0x0000000d0c0d7223 */ /* 0x000fe2000000000f */
        /* <DEDUP_REMOVED lines=8> */
[----:B------:R-:W-:Y:S01]  /*1830*/  @!P0 IMAD.MOV.U32 R11, RZ, RZ, RZ ;  /* 0x000000ffff0b8224 */ /* 0x000fe200078e00ff */
[----:B------:R-:W-:Y:S06]  /*1840*/  @!P0 BRA `(.L_x_9) ;  /* 0x0000000400648947 */ /* 0x000fec0003800000 */
[----:B------:R-:W-:Y:S01]  /*1850*/  SHF.L.U32 R8, R9, 0x8, RZ ;  /* 0x0000000809087819 */ /* 0x000fe200000006ff */
[----:B------:R-:W-:Y:S02]  /*1860*/  HFMA2 R21, -RZ, RZ, 0, 0 ;  /* 0x00000000ff157431 */ /* 0x000fe400000001ff */
[----:B------:R-:W-:Y:S01]  /*1870*/  IMAD.MOV.U32 R11, RZ, RZ, RZ ;  /* 0x000000ffff0b7224 */ /* 0x000fe200078e00ff */
[----:B------:R-:W-:Y:S01]  /*1880*/  MOV R24, RZ ;  /* 0x000000ff00187202 */ /* 0x000fe20000000f00 */
[----:B------:R-:W0:Y:S01]  /*1890*/  LDCU.64 UR8, c[0x4][URZ] ;  /* 0x01000000ff0877ac */ /* 0x000e220008000a00 */
[----:B------:R-:W-:Y:S01]  /*18a0*/  LOP3.LUT R25, R8, 0x80000000, RZ, 0xfc, !PT ;  /* 0x8000000008197812 */ /* 0x000fe200078efcff */
[----:B------:R-:W-:-:S06]  /*18b0*/  UMOV UR4, URZ ;  /* 0x000000ff00047c82 */ /* 0x000fcc0008000000 */
.L_x_10:
[----:B0-----:R-:W-:Y:S01]  /*18c0*/  MOV R14, UR8 ;  /* 0x00000008000e7c02 */ /* 0x001fe20008000f00 */
[----:B------:R-:W-:-:S05]  /*18d0*/  IMAD.U32 R15, RZ, RZ, UR9 ;  /* 0x00000009ff0f7e24 */ /* 0x000fca000f8e00ff */
        /* <DEDUP_REMOVED lines=14> */
[----:B------:R-:W-:Y:S01]  /*19c0*/  IADD3.X R21, PT, PT, R13, R11, RZ, P6, !PT ;  /* 0x0000000b0d157210 */ /* 0x000fe200037fe4ff */
[--C-:B------:R-:W-:Y:S01]  /*19d0*/  @P1 IMAD.MOV.U32 R16, RZ, RZ, R8.reuse ;  /* 0x000000ffff101224 */ /* 0x100fe200078e0008 */
[-C--:B------:R-:W-:Y:S01]  /*19e0*/  @P0 MOV R2, R8.reuse ;  /* 0x0000000800020202 */ /* 0x080fe20000000f00 */
[----:B------:R-:W-:Y:S01]  /*19f0*/  @P4 IMAD.MOV.U32 R19, RZ, RZ, R8 ;  /* 0x000000ffff134224 */ /* 0x000fe200078e0008 */
[-C--:B------:R-:W-:Y:S02]  /*1a00*/  @P2 MOV R17, R8.reuse ;  /* 0x0000000800112202 */ /* 0x080fe40000000f00 */
[-C--:B------:R-:W-:Y:S02]  /*1a10*/  @P3 MOV R18, R8.reuse ;  /* 0x0000000800123202 */ /* 0x080fe40000000f00 */
        /* <DEDUP_REMOVED lines=13> */
[----:B------:R-:W-:-:S03]  /*1af0*/  ISETP.EQ.AND P5, PT, R14, RZ, PT ;  /* 0x000000ff0e00720c */ /* 0x000fc60003fa2270 */
[----:B------:R-:W-:Y:S02]  /*1b00*/  @P3 MOV R8, R2 ;  /* 0x0000000200083202 */ /* 0x000fe40000000f00 */
[C---:B------:R-:W-:Y:S01]  /*1b10*/  ISETP.EQ.AND P3, PT, R14.reuse, -0x4, PT ;  /* 0xfffffffc0e00780c */ /* 0x040fe20003f62270 */
[----:B------:R-:W-:Y:S01]  /*1b20*/  @P4 IMAD.MOV.U32 R11, RZ, RZ, R2 ;  /* 0x000000ffff0b4224 */ /* 0x000fe200078e0002 */
[-C--:B------:R-:W-:Y:S01]  /*1b30*/  @P4 MOV R8, R16.reuse ;  /* 0x0000001000084202 */ /* 0x080fe20000000f00 */
[----:B------:R-:W-:Y:S01]  /*1b40*/  @P2 IMAD.MOV.U32 R8, RZ, RZ, R17 ;  /* 0x000000ffff082224 */ /* 0x000fe200078e0011 */
[----:B------:R-:W-:Y:S02]  /*1b50*/  ISETP.EQ.AND P4, PT, R14, 0x4, PT ;  /* 0x000000040e00780c */ /* 0x000fe40003f82270 */
[----:B------:R-:W-:Y:S02]  /*1b60*/  @P2 MOV R11, R16 ;  /* 0x00000010000b2202 */ /* 0x000fe40000000f00 */
        /* <DEDUP_REMOVED lines=8> */
[----:B------:R-:W-:Y:S01]  /*1bf0*/  @P5 MOV R8, R21 ;  /* 0x0000001500085202 */ /* 0x000fe20000000f00 */
[----:B------:R-:W-:Y:S06]  /*1c00*/  @!P6 BRA `(.L_x_11) ;  /* 0x00000000002ce947 */ /* 0x000fec0003800000 */
[----:B------:R-:W-:Y:S02]  /*1c10*/  @P2 MOV R12, R2 ;  /* 0x00000002000c2202 */ /* 0x000fe40000000f00 */
[----:B------:R-:W-:Y:S01]  /*1c20*/  @P1 MOV R12, R16 ;  /* 0x00000010000c1202 */ /* 0x000fe20000000f00 */
[----:B------:R-:W-:Y:S01]  /*1c30*/  @P0 IMAD.MOV.U32 R12, RZ, RZ, R17 ;  /* 0x000000ffff0c0224 */ /* 0x000fe200078e0011 */
[----:B------:R-:W-:Y:S02]  /*1c40*/  ISETP.EQ.AND P0, PT, R14, 0x8, PT ;  /* 0x000000080e00780c */ /* 0x000fe40003f02270 */
[----:B------:R-:W-:Y:S02]  /*1c50*/  @P3 MOV R12, R18 ;  /* 0x00000012000c3202 */ /* 0x000fe40000000f00 */
[----:B------:R-:W-:Y:S01]  /*1c60*/  @P5 MOV R12, R19 ;  /* 0x00000013000c5202 */ /* 0x000fe20000000f00 */
[----:B------:R-:W-:Y:S01]  /*1c70*/  @P4 IMAD.MOV.U32 R12, RZ, RZ, R20 ;  /* 0x000000ffff0c4224 */ /* 0x000fe200078e0014 */
[----:B------:R-:W-:-:S04]  /*1c80*/  LOP3.LUT R13, R13, 0x1f, RZ, 0xc0, !PT ;  /* 0x0000001f0d0d7812 */ /* 0x000fc800078ec0ff */
[----:B------:R-:W-:-:S03]  /*1c90*/  SHF.L.W.U32.HI R8, R11, R13, R8 ;  /* 0x0000000d0b087219 */ /* 0x000fc60000010e08 */
[----:B------:R-:W-:-:S04]  /*1ca0*/  @P0 MOV R12, R21 ;  /* 0x00000015000c0202 */ /* 0x000fc80000000f00 */
[----:B------:R-:W-:-:S07]  /*1cb0*/  SHF.L.W.U32.HI R11, R12, R13, R11 ;  /* 0x0000000d0c0b7219 */ /* 0x000fce0000010e0b */
.L_x_11:
        /* <DEDUP_REMOVED lines=9> */
[----:B------:R-:W0:Y:S01]  /*1d50*/  I2F.F64.S64 R12, R14 ;  /* 0x0000000e000c7312 */ /* 0x000e220000301c00 */
[C---:B------:R-:W-:Y:S02]  /*1d60*/  LEA.HI R11, R21.reuse, R8, RZ, 0x1 ;  /* 0x00000008150b7211 */ /* 0x040fe400078f08ff */
[----:B------:R-:W-:-:S03]  /*1d70*/  LOP3.LUT R9, R21, R9, RZ, 0x3c, !PT ;  /* 0x0000000915097212 */ /* 0x000fc600078e3cff */
[----:B------:R-:W-:Y:S01]  /*1d80*/  IMAD.MOV R8, RZ, RZ, -R11 ;  /* 0x000000ffff087224 */ /* 0x000fe200078e0a0b */
[----:B------:R-:W-:-:S04]  /*1d90*/  ISETP.GE.AND P0, PT, R9, RZ, PT ;  /* 0x000000ff0900720c */ /* 0x000fc80003f06270 */
[----:B------:R-:W-:Y:S01]  /*1da0*/  @!P1 MOV R11, R8 ;  /* 0x00000008000b9202 */ /* 0x000fe20000000f00 */
[----:B0-----:R-:W-:-:S10]  /*1db0*/  DMUL R12, R12, UR4 ;  /* 0x000000040c0c7c28 */ /* 0x001fd40008000000 */
[----:B------:R-:W0:Y:S02]  /*1dc0*/  F2F.F32.F64 R12, R12 ;  /* 0x0000000c000c7310 */ /* 0x000e240000301000 */
[----:B0-----:R-:W-:-:S07]  /*1dd0*/  FSEL R24, -R12, R12, !P0 ;  /* 0x0000000c0c187208 */ /* 0x001fce0004000100 */
.L_x_9:
[----:B------:R-:W0:Y:S01]  /*1de0*/  LDC R8, c[0x0][0x3a4] ;  /* 0x0000e900ff087b82 */ /* 0x000e220000000800 */
[----:B------:R-:W-:Y:S01]  /*1df0*/  FMUL R13, R24, R24 ;  /* 0x00000018180d7220 */ /* 0x000fe20000400000 */
[----:B------:R-:W-:-:S03]  /*1e00*/  LOP3.LUT R12, R11, 0x1, RZ, 0xc0, !PT ;  /* 0x000000010b0c7812 */ /* 0x000fc600078ec0ff */
[----:B------:R-:W-:Y:S01]  /*1e10*/  FFMA R14, R13, R0, -0.0013887860113754868507 ;  /* 0xbab607ed0d0e7423 */ /* 0x000fe20000000000 */
[----:B------:R-:W-:-:S04]  /*1e20*/  ISETP.NE.U32.AND P0, PT, R12, 0x1, PT ;  /* 0x000000010c00780c */ /* 0x000fc80003f05070 */
[----:B------:R-:W-:Y:S02]  /*1e30*/  FSEL R14, R14, -0.00019574658654164522886, !P0 ;  /* 0xb94d41530e0e7808 */ /* 0x000fe40004000000 */
        /* <DEDUP_REMOVED lines=9> */
[----:B------:R-:W-:Y:S02]  /*1ed0*/  FFMA R24, R13, R12, R24 ;  /* 0x0000000c0d187223 */ /* 0x000fe40000000018 */
[----:B------:R-:W-:Y:S01]  /*1ee0*/  P2R R12, PR, RZ, 0x2 ;  /* 0x00000002ff0c7803 */ /* 0x000fe20000000000 */
[----:B------:R-:W0:Y:S02]  /*1ef0*/  F2I.NTZ R9, R9 ;  /* 0x0000000900097305 */ /* 0x000e240000203100 */
[----:B------:R-:W-:Y:S01]  /*1f00*/  @P0 FADD R24, RZ, -R24 ;  /* 0x80000018ff180221 */ /* 0x000fe20000000000 */
[----:B0-----:R-:W-:-:S02]  /*1f10*/  I2FP.F32.S32 R21, R9 ;  /* 0x0000000900157245 */ /* 0x001fc40000201400 */
[----:B------:R-:W-:-:S03]  /*1f20*/  MOV R11, R9 ;  /* 0x00000009000b7202 */ /* 0x000fc60000000f00 */
[----:B------:R-:W-:-:S04]  /*1f30*/  FFMA R14, R21, -1.5707962512969970703, R8 ;  /* 0xbfc90fda150e7823 */ /* 0x000fc80000000008 */
[----:B------:R-:W-:-:S04]  /*1f40*/  FFMA R14, R21, -7.5497894158615963534e-08, R14 ;  /* 0xb3a22168150e7823 */ /* 0x000fc8000000000e */
[----:B------:R-:W-:-:S04]  /*1f50*/  FFMA R21, R21, -5.3903029534742383927e-15, R14 ;  /* 0xa7c234c515157823 */ /* 0x000fc8000000000e */
[----:B------:R-:W-:Y:S01]  /*1f60*/  IMAD.MOV.U32 R12, RZ, RZ, R21 ;  /* 0x000000ffff0c7224 */ /* 0x000fe200078e0015 */
[----:B------:R-:W-:Y:S06]  /*1f70*/  @!P1 BRA `(.L_x_12) ;  /* 0x0000000400789947 */ /* 0x000fec0003800000 */
[----:B------:R-:W-:-:S13]  /*1f80*/  FSETP.NEU.AND P0, PT, |R8|, +INF , PT ;  /* 0x7f8000000800780b */ /* 0x000fda0003f0d200 */
[----:B------:R-:W-:Y:S01]  /*1f90*/  @!P0 FMUL R12, RZ, R8 ;  /* 0x00000008ff0c8220 */ /* 0x000fe20000400000 */
[----:B------:R-:W-:Y:S01]  /*1fa0*/  @!P0 MOV R9, RZ ;  /* 0x000000ff00098202 */ /* 0x000fe20000000f00 */
        /* <DEDUP_REMOVED lines=8> */
.L_x_13:
        /* <DEDUP_REMOVED lines=14> */
[----:B------:R-:W-:Y:S01]  /*2110*/  IADD3.X R25, PT, PT, R15, R31, RZ, P2, !PT ;  /* 0x0000001f0f197210 */ /* 0x000fe200017fe4ff */
[--C-:B------:R-:W-:Y:S01]  /*2120*/  @P0 IMAD.MOV.U32 R2, RZ, RZ, R14.reuse ;  /* 0x000000ffff020224 */ /* 0x100fe200078e000e */
[C---:B------:R-:W-:Y:S01]  /*2130*/  ISETP.EQ.AND P2, PT, R28.reuse, 0x8, PT ;  /* 0x000000081c00780c */ /* 0x040fe20003f42270 */
[----:B------:R-:W-:Y:S01]  /*2140*/  @P3 IMAD.MOV.U32 R18, RZ, RZ, R14 ;  /* 0x000000ffff123224 */ /* 0x000fe200078e000e */
[-C--:B------:R-:W-:Y:S01]  /*2150*/  @P1 MOV R16, R14.reuse ;  /* 0x0000000e00101202 */ /* 0x080fe20000000f00 */
[----:B------:R-:W-:Y:S01]  /*2160*/  VIADD R28, R28, 0x4 ;  /* 0x000000041c1c7836 */ /* 0x000fe20000000000 */
[-C--:B------:R-:W-:Y:S02]  /*2170*/  @P4 MOV R19, R14.reuse ;  /* 0x0000000e00134202 */ /* 0x080fe40000000f00 */
[----:B------:R-:W-:-:S07]  /*2180*/  @P5 MOV R20, R14 ;  /* 0x0000000e00145202 */ /* 0x000fce0000000f00 */
[----:B------:R-:W-:Y:S01]  /*2190*/  @P2 MOV R17, R14 ;  /* 0x0000000e00112202 */ /* 0x000fe20000000f00 */
[----:B------:R-:W-:Y:S06]  /*21a0*/  BRA.U UP0, `(.L_x_13) ;  /* 0xfffffffd00a07547 */ /* 0x000fec000b83ffff */
[----:B------:R-:W-:-:S04]  /*21b0*/  SHF.R.U32.HI R9, RZ, 0x17, R8 ;  /* 0x00000017ff097819 */ /* 0x000fc80000011608 */
[C---:B------:R-:W-:Y:S02]  /*21c0*/  LOP3.LUT R12, R9.reuse, 0xe0, RZ, 0xc0, !PT ;  /* 0x000000e0090c7812 */ /* 0x040fe400078ec0ff */
[----:B------:R-:W-:Y:S02]  /*21d0*/  LOP3.LUT P6, RZ, R9, 0x1f, RZ, 0xc0, !PT ;  /* 0x0000001f09ff7812 */ /* 0x000fe400078cc0ff */
[----:B------:R-:W-:-:S04]  /*21e0*/  IADD3 R12, PT, PT, R12, -0x80, RZ ;  /* 0xffffff800c0c7810 */ /* 0x000fc80007ffe0ff */
        /* <DEDUP_REMOVED lines=9> */
[C---:B------:R-:W-:Y:S02]  /*2280*/  ISETP.EQ.AND P3, PT, R14.reuse, -0x4, PT ;  /* 0xfffffffc0e00780c */ /* 0x040fe40003f62270 */
[----:B------:R-:W-:Y:S01]  /*2290*/  @P4 MOV R13, R2 ;  /* 0x00000002000d4202 */ /* 0x000fe20000000f00 */
[----:B------:R-:W-:Y:S01]  /*22a0*/  @P0 IMAD.MOV.U32 R13, RZ, RZ, R16 ;  /* 0x000000ffff0d0224 */ /* 0x000fe200078e0010 */
[----:B------:R-:W-:Y:S02]  /*22b0*/  @P4 MOV R12, R16 ;  /* 0x00000010000c4202 */ /* 0x000fe40000000f00 */
[----:B------:R-:W-:Y:S02]  /*22c0*/  ISETP.EQ.AND P4, PT, R14, RZ, PT ;  /* 0x000000ff0e00720c */ /* 0x000fe40003f82270 */
[----:B------:R-:W-:Y:S01]  /*22d0*/  @P0 MOV R12, R17 ;  /* 0x00000011000c0202 */ /* 0x000fe20000000f00 */
[----:B------:R-:W-:Y:S01]  /*22e0*/  @P1 IMAD.MOV.U32 R12, RZ, RZ, R18 ;  /* 0x000000ffff0c1224 */ /* 0x000fe200078e0012 */
[----:B------:R-:W-:-:S02]  /*22f0*/  @P2 MOV R12, R19 ;  /* 0x00000013000c2202 */ /* 0x000fc40000000f00 */
[----:B------:R-:W-:Y:S02]  /*2300*/  @P1 MOV R13, R17 ;  /* 0x00000011000d1202 */ /* 0x000fe40000000f00 */
[----:B------:R-:W-:Y:S02]  /*2310*/  @P3 MOV R12, R20 ;  /* 0x00000014000c3202 */ /* 0x000fe40000000f00 */
[----:B------:R-:W-:Y:S01]  /*2320*/  @P2 MOV R13, R18 ;  /* 0x00000012000d2202 */ /* 0x000fe20000000f00 */
[----:B------:R-:W-:Y:S02]  /*2330*/  @P3 IMAD.MOV.U32 R13, RZ, RZ, R19 ;  /* 0x000000ffff0d3224 */ /* 0x000fe400078e0013 */
[----:B------:R-:W-:Y:S01]  /*2340*/  @P4 IMAD.MOV.U32 R12, RZ, RZ, R25 ;  /* 0x000000ffff0c4224 */ /* 0x000fe200078e0019 */
[----:B------:R-:W-:Y:S02]  /*2350*/  @P4 MOV R13, R20 ;  /* 0x00000014000d4202 */ /* 0x000fe40000000f00 */
[----:B------:R-:W-:-:S02]  /*2360*/  @P5 MOV R13, R25 ;  /* 0x00000019000d5202 */ /* 0x000fc40000000f00 */
[----:B------:R-:W-:Y:S01]  /*2370*/  MOV R28, R12 ;  /* 0x0000000c001c7202 */ /* 0x000fe20000000f00 */
[----:B------:R-:W-:Y:S06]  /*2380*/  @!P6 BRA `(.L_x_14) ;  /* 0x00000000002ce947 */ /* 0x000fec0003800000 */
[----:B------:R-:W-:Y:S01]  /*2390*/  @P0 IMAD.MOV.U32 R12, RZ, RZ, R2 ;  /* 0x000000ffff0c0224 */ /* 0x000fe200078e0002 */
[----:B------:R-:W-:Y:S02]  /*23a0*/  ISETP.EQ.AND P0, PT, R14, 0x8, PT ;  /* 0x000000080e00780c */ /* 0x000fe40003f02270 */
[----:B------:R-:W-:Y:S02]  /*23b0*/  @P1 MOV R12, R16 ;  /* 0x00000010000c1202 */ /* 0x000fe40000000f00 */
[----:B------:R-:W-:Y:S01]  /*23c0*/  @P2 MOV R12, R17 ;  /* 0x00000011000c2202 */ /* 0x000fe20000000f00 */
[----:B------:R-:W-:Y:S01]  /*23d0*/  @P3 IMAD.MOV.U32 R12, RZ, RZ, R18 ;  /* 0x000000ffff0c3224 */ /* 0x000fe200078e0012 */
[----:B------:R-:W-:Y:S02]  /*23e0*/  @P4 MOV R12, R19 ;  /* 0x00000013000c4202 */ /* 0x000fe40000000f00 */
[----:B------:R-:W-:Y:S02]  /*23f0*/  @P5 MOV R12, R20 ;  /* 0x00000014000c5202 */ /* 0x000fe40000000f00 */
[----:B------:R-:W-:-:S03]  /*2400*/  LOP3.LUT R9, R9, 0x1f, RZ, 0xc0, !PT ;  /* 0x0000001f09097812 */ /* 0x000fc600078ec0ff */
[----:B------:R-:W-:Y:S01]  /*2410*/  @P0 IMAD.MOV.U32 R12, RZ, RZ, R25 ;  /* 0x000000ffff0c0224 */ /* 0x000fe200078e0019 */
[----:B------:R-:W-:-:S04]  /*2420*/  SHF.L.W.U32.HI R28, R13, R9, R28 ;  /* 0x000000090d1c7219 */ /* 0x000fc80000010e1c */
[----:B------:R-:W-:-:S07]  /*2430*/  SHF.L.W.U32.HI R13, R12, R9, R13 ;  /* 0x000000090c0d7219 */ /* 0x000fce0000010e0d */
.L_x_14:
        /* <DEDUP_REMOVED lines=9> */
[C---:B------:R-:W-:Y:S02]  /*24d0*/  LOP3.LUT R28, R25.reuse, R8, RZ, 0x3c, !PT ;  /* 0x00000008191c7212 */ /* 0x040fe400078e3cff */
[----:B------:R-:W0:Y:S01]  /*24e0*/  I2F.F64.S64 R12, R12 ;  /* 0x0000000c000c7312 */ /* 0x000e220000301c00 */
[----:B------:R-:W-:Y:S02]  /*24f0*/  LEA.HI R9, R25, R9, RZ, 0x1 ;  /* 0x0000000919097211 */ /* 0x000fe400078f08ff */
[----:B------:R-:W-:Y:S02]  /*2500*/  ISETP.GE.AND P1, PT, R28, RZ, PT ;  /* 0x000000ff1c00720c */ /* 0x000fe40003f26270 */
[----:B------:R-:W-:-:S05]  /*2510*/  IADD3 R25, PT, PT, -R9, RZ, RZ ;  /* 0x000000ff09197210 */ /* 0x000fca0007ffe1ff */
[----:B------:R-:W-:Y:S01]  /*2520*/  @!P0 IMAD.MOV.U32 R9, RZ, RZ, R25 ;  /* 0x000000ffff098224 */ /* 0x000fe200078e0019 */
[----:B0-----:R-:W-:-:S10]  /*2530*/  DMUL R14, R12, UR4 ;  /* 0x000000040c0e7c28 */ /* 0x001fd40008000000 */
[----:B------:R-:W0:Y:S02]  /*2540*/  F2F.F32.F64 R14, R14 ;  /* 0x0000000e000e7310 */ /* 0x000e240000301000 */
[----:B0-----:R-:W-:-:S07]  /*2550*/  FSEL R12, -R14, R14, !P1 ;  /* 0x0000000e0e0c7208 */ /* 0x001fce0004800100 */
.L_x_12:
[C---:B------:R-:W-:Y:S01]  /*2560*/  LOP3.LUT R14, R9.reuse, 0x1, RZ, 0xc0, !PT ;  /* 0x00000001090e7812 */ /* 0x040fe200078ec0ff */
[----:B------:R-:W-:Y:S01]  /*2570*/  FMUL R13, R12, R12 ;  /* 0x0000000c0c0d7220 */ /* 0x000fe20000400000 */
[----:B------:R-:W-:Y:S02]  /*2580*/  IADD3 R9, PT, PT, R9, 0x1, RZ ;  /* 0x0000000109097810 */ /* 0x000fe40007ffe0ff */
[----:B------:R-:W-:Y:S01]  /*2590*/  ISETP.NE.U32.AND P0, PT, R14, 0x1, PT ;  /* 0x000000010e00780c */ /* 0x000fe20003f05070 */
[----:B------:R-:W-:Y:S01]  /*25a0*/  FFMA R14, R13, R0, -0.0013887860113754868507 ;  /* 0xbab607ed0d0e7423 */ /* 0x000fe20000000000 */
[----:B------:R-:W-:Y:S02]  /*25b0*/  FSETP.GE.AND P2, PT, |R8|, 105615, PT ;  /* 0x47ce47800800780b */ /* 0x000fe40003f46200 */
[----:B------:R-:W-:Y:S02]  /*25c0*/  FSEL R28, R5, 0.041666727513074874878, !P0 ;  /* 0x3d2aaabb051c7808 */ /* 0x000fe40004000000 */
[----:B------:R-:W-:-:S02]  /*25d0*/  FSEL R14, R14, -0.00019574658654164522886, P0 ;  /* 0xb94d41530e0e7808 */ /* 0x000fc40000000000 */
        /* <DEDUP_REMOVED lines=20> */
.L_x_16:
        /* <DEDUP_REMOVED lines=55> */
[----:B------:R-:W-:Y:S02]  /*2a90*/  ISETP.EQ.AND P0, PT, R12, 0x8, PT ;  /* 0x000000080c00780c */ /* 0x000fe40003f02270 */
[----:B------:R-:W-:Y:S01]  /*2aa0*/  @P3 MOV R2, R18 ;  /* 0x0000001200023202 */ /* 0x000fe20000000f00 */
[----:B------:R-:W-:Y:S01]  /*2ab0*/  @P5 IMAD.MOV.U32 R2, RZ, RZ, R19 ;  /* 0x000000ffff025224 */ /* 0x000fe200078e0013 */
[----:B------:R-:W-:Y:S02]  /*2ac0*/  @P4 MOV R2, R20 ;  /* 0x0000001400024202 */ /* 0x000fe40000000f00 */
[----:B------:R-:W-:-:S04]  /*2ad0*/  LOP3.LUT R11, R11, 0x1f, RZ, 0xc0, !PT ;  /* 0x0000001f0b0b7812 */ /* 0x000fc800078ec0ff */
[----:B------:R-:W-:-:S03]  /*2ae0*/  SHF.L.W.U32.HI R5, R6, R11, R5 ;  /* 0x0000000b06057219 */ /* 0x000fc60000010e05 */
[----:B------:R-:W-:-:S04]  /*2af0*/  @P0 MOV R2, R9 ;  /* 0x0000000900020202 */ /* 0x000fc80000000f00 */
[----:B------:R-:W-:-:S07]  /*2b00*/  SHF.L.W.U32.HI R6, R2, R11, R6 ;  /* 0x0000000b02067219 */ /* 0x000fce0000010e06 */
.L_x_17:
        /* <DEDUP_REMOVED lines=18> */
.L_x_15:
[--C-:B------:R-:W-:Y:S01]  /*2c30*/  FADD R40, -R7, -R10.reuse ;  /* 0x8000000a07287221 */ /* 0x100fe20000000100 */
[----:B------:R-:W0:Y:S01]  /*2c40*/  LDCU UR4, c[0x0][0x398] ;  /* 0x00007300ff0477ac */ /* 0x000e220008000800 */
[----:B------:R-:W-:Y:S01]  /*2c50*/  FMUL R5, R21, R21 ;  /* 0x0000001515057220 */ /* 0x000fe20000400000 */
[----:B------:R-:W-:Y:S01]  /*2c60*/  LOP3.LUT R6, R11, 0x1, RZ, 0xc0, !PT ;  /* 0x000000010b067812 */ /* 0x000fe200078ec0ff */
[----:B------:R-:W-:Y:S01]  /*2c70*/  FMUL R9, R27, R40 ;  /* 0x000000281b097220 */ /* 0x000fe20000400000 */
[----:B------:R-:W-:Y:S01]  /*2c80*/  LOP3.LUT P1, RZ, R11, 0x2, RZ, 0xc0, !PT ;  /* 0x000000020bff7812 */ /* 0x000fe2000782c0ff */
[----:B------:R-:W-:Y:S01]  /*2c90*/  FFMA R0, R5, R0, -0.0013887860113754868507 ;  /* 0xbab607ed05007423 */ /* 0x000fe20000000000 */
[----:B------:R-:W-:Y:S01]  /*2ca0*/  ISETP.NE.U32.AND P0, PT, R6, 0x1, PT ;  /* 0x000000010600780c */ /* 0x000fe20003f05070 */
[C---:B------:R-:W-:Y:S01]  /*2cb0*/  FADD R2, R24.reuse, R9 ;  /* 0x0000000918027221 */ /* 0x040fe20000000000 */
[----:B------:R-:W-:Y:S01]  /*2cc0*/  FMUL R14, R24, R40 ;  /* 0x00000028180e7220 */ /* 0x000fe20000400000 */
[----:B------:R-:W-:Y:S01]  /*2cd0*/  FADD R12, -R7, R10 ;  /* 0x0000000a070c7221 */ /* 0x000fe20000000100 */
[----:B------:R-:W-:Y:S01]  /*2ce0*/  FSEL R6, R3, 0.0083327032625675201416, !P0 ;  /* 0x3c0885e403067808 */ /* 0x000fe20004000000 */
[----:B------:R-:W-:Y:S01]  /*2cf0*/  FADD R2, R2, 3 ;  /* 0x4040000002027421 */ /* 0x000fe20000000000 */
[----:B------:R-:W-:-:S02]  /*2d00*/  FSEL R0, R0, -0.00019574658654164522886, !P0 ;  /* 0xb94d415300007808 */ /* 0x000fc40004000000 */
[----:B------:R-:W-:Y:S01]  /*2d10*/  FSEL R4, -R4, -0.16666662693023681641, !P0 ;  /* 0xbe2aaaa804047808 */ /* 0x000fe20004000100 */
[----:B------:R-:W1:Y:S01]  /*2d20*/  MUFU.RCP R13, R2 ;  /* 0x00000002000d7308 */ /* 0x000e620000001000 */
[----:B------:R-:W-:Y:S01]  /*2d30*/  FSEL R21, R21, 1, P0 ;  /* 0x3f80000015157808 */ /* 0x000fe20000000000 */
[C---:B------:R-:W-:Y:S01]  /*2d40*/  FFMA R0, R5.reuse, R0, R6 ;  /* 0x0000000005007223 */ /* 0x040fe20000000006 */
[----:B0-----:R-:W-:Y:S01]  /*2d50*/  IMAD.U32 R11, RZ, RZ, UR4 ;  /* 0x00000004ff0b7e24 */ /* 0x001fe2000f8e00ff */
[----:B------:R-:W-:Y:S02]  /*2d60*/  I2FP.F32.U32 R20, UR11 ;  /* 0x0000000b00147c45 */ /* 0x000fe40008201000 */
[C---:B------:R-:W-:Y:S01]  /*2d70*/  FFMA R3, R5.reuse, R0, R4 ;  /* 0x0000000005037223 */ /* 0x040fe20000000004 */
[----:B------:R-:W-:Y:S01]  /*2d80*/  FFMA R4, R5, R21, RZ ;  /* 0x0000001505047223 */ /* 0x000fe200000000ff */
[----:B------:R-:W0:Y:S01]  /*2d90*/  FCHK P0, R11, R2 ;  /* 0x000000020b007302 */ /* 0x000e220000000000 */
[----:B------:R-:W-:Y:S01]  /*2da0*/  I2FP.F32.S32 R19, UR10 ;  /* 0x0000000a00137c45 */ /* 0x000fe20008201400 */
[----:B------:R-:W-:Y:S01]  /*2db0*/  FMUL R18, R20, 0.5 ;  /* 0x3f00000014127820 */ /* 0x000fe20000400000 */
[----:B------:R-:W-:Y:S01]  /*2dc0*/  FFMA R21, R4, R3, R21 ;  /* 0x0000000304157223 */ /* 0x000fe20000000015 */
[----:B------:R-:W-:-:S02]  /*2dd0*/  FADD R3, -R27, R14 ;  /* 0x0000000e1b037221 */ /* 0x000fc40000000100 */
[----:B------:R-:W-:Y:S01]  /*2de0*/  FMUL R17, R19, 0.5 ;  /* 0x3f00000013117820 */ /* 0x000fe20000400000 */
[----:B------:R-:W-:Y:S01]  /*2df0*/  @P1 FADD R21, RZ, -R21 ;  /* 0x80000015ff151221 */ /* 0x000fe20000000000 */
[----:B-1----:R-:W-:-:S03]  /*2e00*/  FFMA R6, -R2, R13, 1 ;  /* 0x3f80000002067423 */ /* 0x002fc6000000010d */
[----:B------:R-:W-:Y:S01]  /*2e10*/  FMUL R8, R21, R12 ;  /* 0x0000000c15087220 */ /* 0x000fe20000400000 */
[----:B------:R-:W-:-:S03]  /*2e20*/  FFMA R0, R13, R6, R13 ;  /* 0x000000060d007223 */ /* 0x000fc6000000000d */
[----:B------:R-:W-:Y:S01]  /*2e30*/  FFMA R6, R25, R3, -R8 ;  /* 0x0000000319067223 */ /* 0x000fe20000000808 */
[----:B------:R-:W-:-:S04]  /*2e40*/  FFMA R5, R0, UR4, RZ ;  /* 0x0000000400057c23 */ /* 0x000fc800080000ff */
[----:B------:R-:W-:-:S04]  /*2e50*/  FFMA R4, -R2, R5, UR4 ;  /* 0x0000000402047e23 */ /* 0x000fc80008000105 */
[----:B------:R-:W-:Y:S01]  /*2e60*/  FFMA R4, R0, R4, R5 ;  /* 0x0000000400047223 */ /* 0x000fe20000000005 */
[----:B------:R-:W-:-:S04]  /*2e70*/  FMUL R0, R21, R3 ;  /* 0x0000000315007220 */ /* 0x000fc80000400000 */
[----:B------:R-:W-:Y:S01]  /*2e80*/  FFMA R5, R25, R12, R0 ;  /* 0x0000000c19057223 */ /* 0x000fe20000000000 */
[----:B0-----:R-:W-:Y:S06]  /*2e90*/  @!P0 BRA `(.L_x_18) ;  /* 0x0000000000188947 */ /* 0x001fec0003800000 */
[----:B------:R-:W0:Y:S01]  /*2ea0*/  LDCU UR4, c[0x0][0x398] ;  /* 0x00007300ff0477ac */ /* 0x000e220008000800 */
[----:B------:R-:W-:Y:S02]  /*2eb0*/  MOV R0, R2 ;  /* 0x0000000200007202 */ /* 0x000fe40000000f00 */
[----:B------:R-:W-:Y:S02]  /*2ec0*/  MOV R28, 0x2ef0 ;  /* 0x00002ef0001c7802 */ /* 0x000fe40000000f00 */
[----:B0-----:R-:W-:-:S07]  /*2ed0*/  MOV R3, UR4 ;  /* 0x0000000400037c02 */ /* 0x001fce0008000f00 */
[----:B------:R-:W-:Y:S05]  /*2ee0*/  CALL.REL.NOINC `($__internal_0_$__cuda_sm3x_div_rn_noftz_f32_slowpath) ;  /* 0x0000002c00207944 */ /* 0x000fea0003c00000 */
[----:B------:R-:W-:-:S07]  /*2ef0*/  IMAD.MOV.U32 R4, RZ, RZ, R0 ;  /* 0x000000ffff047224 */ /* 0x000fce00078e0000 */
.L_x_18:
[----:B------:R-:W-:Y:S01]  /*2f00*/  FADD R9, -R24, R9 ;  /* 0x0000000918097221 */ /* 0x000fe20000000100 */
[----:B------:R-:W0:Y:S01]  /*2f10*/  LDCU UR4, c[0x0][0x398] ;  /* 0x00007300ff0477ac */ /* 0x000e220008000800 */
[-C--:B------:R-:W-:Y:S01]  /*2f20*/  FMUL R5, R5, R4.reuse ;  /* 0x0000000405057220 */ /* 0x080fe20000400000 */
[----:B------:R-:W-:Y:S01]  /*2f30*/  FMUL R6, R6, R4 ;  /* 0x0000000406067220 */ /* 0x000fe20000400000 */
[----:B------:R-:W-:Y:S01]  /*2f40*/  FADD R9, R9, 3 ;  /* 0x4040000009097421 */ /* 0x000fe20000000000 */
[----:B------:R-:W-:Y:S01]  /*2f50*/  FADD R14, R27, R14 ;  /* 0x0000000e1b0e7221 */ /* 0x000fe20000000000 */
[----:B------:R-:W-:Y:S01]  /*2f60*/  FMUL R5, R20, R5 ;  /* 0x0000000514057220 */ /* 0x000fe20000400000 */
[----:B------:R-:W-:Y:S01]  /*2f70*/  FMUL R6, R19, R6 ;  /* 0x0000000613067220 */ /* 0x000fe20000400000 */
[----:B------:R-:W1:Y:S02]  /*2f80*/  MUFU.RCP R0, R9 ;  /* 0x0000000900007308 */ /* 0x000e640000001000 */
[----:B------:R-:W-:Y:S01]  /*2f90*/  FFMA R2, R5, 0.25, R18 ;  /* 0x3e80000005027823 */ /* 0x000fe20000000012 */
[----:B------:R-:W-:Y:S01]  /*2fa0*/  FFMA R6, R6, 0.25, R17 ;  /* 0x3e80000006067823 */ /* 0x000fe20000000011 */
[----:B------:R-:W-:-:S04]  /*2fb0*/  FMUL R5, R21, R14 ;  /* 0x0000000e15057220 */ /* 0x000fc80000400000 */
[----:B------:R2:W3:Y:S01]  /*2fc0*/  F2I.TRUNC.NTZ R16, R6 ;  /* 0x0000000600107305 */ /* 0x0004e2000020f100 */
[----:B------:R-:W-:Y:S01]  /*2fd0*/  FFMA R5, R25, R12, R5 ;  /* 0x0000000c19057223 */ /* 0x000fe20000000005 */
[----:B0-----:R-:W-:-:S06]  /*2fe0*/  MOV R28, UR4 ;  /* 0x00000004001c7c02 */ /* 0x001fcc0008000f00 */
[----:B------:R-:W-:Y:S01]  /*2ff0*/  FCHK P0, R28, R9 ;  /* 0x000000091c007302 */ /* 0x000fe20000000000 */
[----:B-1----:R-:W-:Y:S01]  /*3000*/  FFMA R3, -R9, R0, 1 ;  /* 0x3f80000009037423 */ /* 0x002fe20000000100 */
[----:B--2---:R-:W-:-:S03]  /*3010*/  FFMA R6, R25, R14, -R8 ;  /* 0x0000000e19067223 */ /* 0x004fc60000000808 */
[----:B------:R-:W-:Y:S01]  /*3020*/  FFMA R0, R0, R3, R0 ;  /* 0x0000000300007223 */ /* 0x000fe20000000000 */
[----:B---3--:R-:W-:Y:S02]  /*3030*/  I2FP.F32.S32 R16, R16 ;  /* 0x0000001000107245 */ /* 0x008fe40000201400 */
[----:B------:R-:W0:Y:S01]  /*3040*/  F2I.TRUNC.NTZ R2, R2 ;  /* 0x0000000200027305 */ /* 0x000e22000020f100 */
[----:B------:R-:W-:-:S04]  /*3050*/  FFMA R3, R0, UR4, RZ ;  /* 0x0000000400037c23 */ /* 0x000fc800080000ff */
[----:B------:R-:W-:-:S04]  /*3060*/  FFMA R4, -R9, R3, UR4 ;  /* 0x0000000409047e23 */ /* 0x000fc80008000103 */
[----:B------:R-:W-:Y:S01]  /*3070*/  FFMA R0, R0, R4, R3 ;  /* 0x0000000400007223 */ /* 0x000fe20000000003 */
[----:B0-----:R-:W-:Y:S01]  /*3080*/  I2FP.F32.S32 R15, R2 ;  /* 0x00000002000f7245 */ /* 0x001fe20000201400 */
[----:B------:R-:W-:Y:S06]  /*3090*/  @!P0 BRA `(.L_x_19) ;  /* 0x0000000000148947 */ /* 0x000fec0003800000 */
[----:B------:R-:W0:Y:S01]  /*30a0*/  LDCU UR4, c[0x0][0x398] ;  /* 0x00007300ff0477ac */ /* 0x000e220008000800 */
[----:B------:R-:W-:Y:S02]  /*30b0*/  MOV R0, R9 ;  /* 0x0000000900007202 */ /* 0x000fe40000000f00 */
[----:B------:R-:W-:Y:S01]  /*30c0*/  MOV R28, 0x30f0 ;  /* 0x000030f0001c7802 */ /* 0x000fe20000000f00 */
[----:B0-----:R-:W-:-:S07]  /*30d0*/  IMAD.U32 R3, RZ, RZ, UR4 ;  /* 0x00000004ff037e24 */ /* 0x001fce000f8e00ff */
[----:B------:R-:W-:Y:S05]  /*30e0*/  CALL.REL.NOINC `($__internal_0_$__cuda_sm3x_div_rn_noftz_f32_slowpath) ;  /* 0x0000002800a07944 */ /* 0x000fea0003c00000 */
.L_x_19:
[----:B------:R-:W-:Y:S01]  /*30f0*/  FMUL R9, R27, R12 ;  /* 0x0000000c1b097220 */ /* 0x000fe20000400000 */
[----:B------:R-:W0:Y:S01]  /*3100*/  LDCU UR4, c[0x0][0x398] ;  /* 0x00007300ff0477ac */ /* 0x000e220008000800 */
[-C--:B------:R-:W-:Y:S01]  /*3110*/  FMUL R6, R6, R0.reuse ;  /* 0x0000000006067220 */ /* 0x080fe20000400000 */
[----:B------:R-:W-:Y:S01]  /*3120*/  FMUL R5, R5, R0 ;  /* 0x0000000005057220 */ /* 0x000fe20000400000 */
[C---:B------:R-:W-:Y:S01]  /*3130*/  FADD R2, -R24.reuse, R9 ;  /* 0x0000000918027221 */ /* 0x040fe20000000100 */
[----:B------:R-:W-:Y:S01]  /*3140*/  FMUL R12, R24, R12 ;  /* 0x0000000c180c7220 */ /* 0x000fe20000400000 */
[----:B------:R-:W-:Y:S01]  /*3150*/  FMUL R6, R19, R6 ;  /* 0x0000000613067220 */ /* 0x000fe20000400000 */
[----:B------:R-:W-:Y:S01]  /*3160*/  FMUL R5, R20, R5 ;  /* 0x0000000514057220 */ /* 0x000fe20000400000 */
[----:B------:R-:W-:Y:S01]  /*3170*/  FADD R2, R2, 3 ;  /* 0x4040000002027421 */ /* 0x000fe20000000000 */
[----:B------:R-:W-:Y:S01]  /*3180*/  FADD R30, R7, R10 ;  /* 0x0000000a071e7221 */ /* 0x000fe20000000000 */
[----:B------:R-:W-:Y:S01]  /*3190*/  FFMA R6, R6, 0.25, R17 ;  /* 0x3e80000006067823 */ /* 0x000fe20000000011 */
[----:B------:R-:W-:Y:S01]  /*31a0*/  FFMA R5, R5, 0.25, R18 ;  /* 0x3e80000005057823 */ /* 0x000fe20000000012 */
[----:B------:R-:W1:Y:S01]  /*31b0*/  MUFU.RCP R3, R2 ;  /* 0x0000000200037308 */ /* 0x000e620000001000 */
[----:B------:R-:W-:Y:S01]  /*31c0*/  FADD R4, R27, R12 ;  /* 0x0000000c1b047221 */ /* 0x000fe20000000000 */
[----:B------:R-:W-:Y:S01]  /*31d0*/  FMUL R8, R21, R30 ;  /* 0x0000001e15087220 */ /* 0x000fe20000400000 */
[----:B0-----:R-:W-:-:S05]  /*31e0*/  MOV R31, UR4 ;  /* 0x00000004001f7c02 */ /* 0x001fca0008000f00 */
[----:B------:R-:W0:Y:S08]  /*31f0*/  F2I.TRUNC.NTZ R13, R6 ;  /* 0x00000006000d7305 */ /* 0x000e30000020f100 */
[----:B------:R-:W-:Y:S01]  /*3200*/  FCHK P0, R31, R2 ;  /* 0x000000021f007302 */ /* 0x000fe20000000000 */
[----:B-1----:R-:W-:-:S04]  /*3210*/  FFMA R0, -R2, R3, 1 ;  /* 0x3f80000002007423 */ /* 0x002fc80000000103 */
[----:B------:R-:W-:Y:S01]  /*3220*/  FFMA R0, R3, R0, R3 ;  /* 0x0000000003007223 */ /* 0x000fe20000000003 */
[----:B------:R-:W-:Y:S01]  /*3230*/  FMUL R3, R21, R4 ;  /* 0x0000000415037220 */ /* 0x000fe20000400000 */
[----:B0-----:R-:W-:Y:S01]  /*3240*/  I2FP.F32.S32 R13, R13 ;  /* 0x0000000d000d7245 */ /* 0x001fe20000201400 */
[----:B------:R0:W1:Y:S01]  /*3250*/  F2I.TRUNC.NTZ R14, R5 ;  /* 0x00000005000e7305 */ /* 0x000062000020f100 */
[----:B------:R-:W-:-:S04]  /*3260*/  FFMA R11, R0, UR4, RZ ;  /* 0x00000004000b7c23 */ /* 0x000fc800080000ff */
[----:B------:R-:W-:-:S04]  /*3270*/  FFMA R6, -R2, R11, UR4 ;  /* 0x0000000402067e23 */ /* 0x000fc8000800010b */
[----:B------:R-:W-:Y:S01]  /*3280*/  FFMA R0, R0, R6, R11 ;  /* 0x0000000600007223 */ /* 0x000fe2000000000b */
[C---:B------:R-:W-:Y:S01]  /*3290*/  FFMA R6, R25.reuse, R4, -R8 ;  /* 0x0000000419067223 */ /* 0x040fe20000000808 */
[----:B0-----:R-:W-:Y:S01]  /*32a0*/  FFMA R5, R25, R30, R3 ;  /* 0x0000001e19057223 */ /* 0x001fe20000000003 */
[----:B-1----:R-:W-:Y:S01]  /*32b0*/  I2FP.F32.S32 R14, R14 ;  /* 0x0000000e000e7245 */ /* 0x002fe20000201400 */
[----:B------:R-:W-:Y:S06]  /*32c0*/  @!P0 BRA `(.L_x_20) ;  /* 0x0000000000148947 */ /* 0x000fec0003800000 */
[----:B------:R-:W0:Y:S01]  /*32d0*/  LDCU UR4, c[0x0][0x398] ;  /* 0x00007300ff0477ac */ /* 0x000e220008000800 */
[----:B------:R-:W-:Y:S02]  /*32e0*/  MOV R0, R2 ;  /* 0x0000000200007202 */ /* 0x000fe40000000f00 */
[----:B------:R-:W-:Y:S01]  /*32f0*/  MOV R28, 0x3320 ;  /* 0x00003320001c7802 */ /* 0x000fe20000000f00 */
[----:B0-----:R-:W-:-:S07]  /*3300*/  IMAD.U32 R3, RZ, RZ, UR4 ;  /* 0x00000004ff037e24 */ /* 0x001fce000f8e00ff */
[----:B------:R-:W-:Y:S05]  /*3310*/  CALL.REL.NOINC `($__internal_0_$__cuda_sm3x_div_rn_noftz_f32_slowpath) ;  /* 0x0000002800147944 */ /* 0x000fea0003c00000 */
.L_x_20:
[----:B------:R-:W-:Y:S01]  /*3320*/  FADD R2, R24, R9 ;  /* 0x0000000918027221 */ /* 0x000fe20000000000 */
[----:B------:R-:W0:Y:S01]  /*3330*/  LDCU UR4, c[0x0][0x398] ;  /* 0x00007300ff0477ac */ /* 0x000e220008000800 */
[-C--:B------:R-:W-:Y:S01]  /*3340*/  FMUL R5, R5, R0.reuse ;  /* 0x0000000005057220 */ /* 0x080fe20000400000 */
[----:B------:R-:W-:Y:S01]  /*3350*/  FMUL R6, R6, R0 ;  /* 0x0000000006067220 */ /* 0x000fe20000400000 */
[----:B------:R-:W-:Y:S01]  /*3360*/  FADD R2, R2, 3 ;  /* 0x4040000002027421 */ /* 0x000fe20000000000 */
[----:B------:R-:W-:Y:S01]  /*3370*/  FADD R12, -R27, R12 ;  /* 0x0000000c1b0c7221 */ /* 0x000fe20000000100 */
        /* <DEDUP_REMOVED lines=25> */
.L_x_21:
[----:B------:R-:W-:Y:S01]  /*3510*/  FADD R10, R7, -R10 ;  /* 0x8000000a070a7221 */ /* 0x000fe20000000000 */
[----:B------:R-:W0:Y:S01]  /*3520*/  LDCU UR4, c[0x0][0x398] ;  /* 0x00007300ff0477ac */ /* 0x000e220008000800 */
[-C--:B------:R-:W-:Y:S01]  /*3530*/  FMUL R5, R5, R0.reuse ;  /* 0x0000000005057220 */ /* 0x080fe20000400000 */
[----:B------:R-:W-:Y:S01]  /*3540*/  FMUL R6, R6, R0 ;  /* 0x0000000006067220 */ /* 0x000fe20000400000 */
[-C--:B------:R-:W-:Y:S01]  /*3550*/  FMUL R7, R27, R10.reuse ;  /* 0x0000000a1b077220 */ /* 0x080fe20000400000 */
[----:B------:R-:W-:Y:S01]  /*3560*/  FMUL R34, R24, R10 ;  /* 0x0000000a18227220 */ /* 0x000fe20000400000 */
[----:B------:R-:W-:Y:S01]  /*3570*/  FMUL R5, R20, R5 ;  /* 0x0000000514057220 */ /* 0x000fe20000400000 */
[----:B------:R-:W-:Y:S01]  /*3580*/  FMUL R6, R19, R6 ;  /* 0x0000000613067220 */ /* 0x000fe20000400000 */
[----:B------:R-:W-:Y:S01]  /*3590*/  FADD R2, R24, R7 ;  /* 0x0000000718027221 */ /* 0x000fe20000000000 */
[----:B------:R-:W-:Y:S01]  /*35a0*/  FADD R4, -R27, R34 ;  /* 0x000000221b047221 */ /* 0x000fe20000000100 */
[----:B------:R-:W-:Y:S01]  /*35b0*/  FFMA R5, R5, 0.25, R18 ;  /* 0x3e80000005057823 */ /* 0x000fe20000000012 */
[----:B------:R-:W-:Y:S01]  /*35c0*/  FFMA R6, R6, 0.25, R17 ;  /* 0x3e80000006067823 */ /* 0x000fe20000000011 */
[----:B------:R-:W-:Y:S01]  /*35d0*/  FADD R2, R2, 3 ;  /* 0x4040000002027421 */ /* 0x000fe20000000000 */
[----:B------:R-:W-:-:S02]  /*35e0*/  FMUL R32, R21, R40 ;  /* 0x0000002815207220 */ /* 0x000fc40000400000 */
[----:B------:R1:W2:Y:S01]  /*35f0*/  F2I.TRUNC.NTZ R9, R6 ;  /* 0x0000000600097305 */ /* 0x0002a2000020f100 */
[----:B0-----:R-:W-:-:S07]  /*3600*/  MOV R31, UR4 ;  /* 0x00000004001f7c02 */ /* 0x001fce0008000f00 */
[----:B------:R-:W0:Y:S01]  /*3610*/  MUFU.RCP R3, R2 ;  /* 0x0000000200037308 */ /* 0x000e220000001000 */
[----:B-1----:R-:W-:Y:S01]  /*3620*/  FFMA R6, R25, R4, -R32 ;  /* 0x0000000419067223 */ /* 0x002fe20000000820 */
[----:B--2---:R-:W-:-:S06]  /*3630*/  I2FP.F32.S32 R9, R9 ;  /* 0x0000000900097245 */ /* 0x004fcc0000201400 */
[----:B------:R-:W-:Y:S08]  /*3640*/  FCHK P0, R31, R2 ;  /* 0x000000021f007302 */ /* 0x000ff00000000000 */
[----:B------:R-:W1:Y:S01]  /*3650*/  F2I.TRUNC.NTZ R5, R5 ;  /* 0x0000000500057305 */ /* 0x000e62000020f100 */
[----:B0-----:R-:W-:-:S04]  /*3660*/  FFMA R0, -R2, R3, 1 ;  /* 0x3f80000002007423 */ /* 0x001fc80000000103 */
[----:B------:R-:W-:-:S04]  /*3670*/  FFMA R0, R3, R0, R3 ;  /* 0x0000000003007223 */ /* 0x000fc80000000003 */
[----:B------:R-:W-:-:S04]  /*3680*/  FFMA R3, R0, UR4, RZ ;  /* 0x0000000400037c23 */ /* 0x000fc800080000ff */
[----:B------:R-:W-:-:S04]  /*3690*/  FFMA R8, -R2, R3, UR4 ;  /* 0x0000000402087e23 */ /* 0x000fc80008000103 */
[----:B------:R-:W-:Y:S01]  /*36a0*/  FFMA R0, R0, R8, R3 ;  /* 0x0000000800007223 */ /* 0x000fe20000000003 */
[----:B------:R-:W-:Y:S01]  /*36b0*/  FMUL R3, R21, R4 ;  /* 0x0000000415037220 */ /* 0x000fe20000400000 */
[----:B-1----:R-:W-:-:S03]  /*36c0*/  I2FP.F32.S32 R8, R5 ;  /* 0x0000000500087245 */ /* 0x002fc60000201400 */
[----:B------:R-:W-:Y:S01]  /*36d0*/  FFMA R5, R25, R40, R3 ;  /* 0x0000002819057223 */ /* 0x000fe20000000003 */
[----:B------:R-:W-:Y:S06]  /*36e0*/  @!P0 BRA `(.L_x_22) ;  /* 0x0000000000148947 */ /* 0x000fec0003800000 */
[----:B------:R-:W0:Y:S01]  /*36f0*/  LDCU UR4, c[0x0][0x398] ;  /* 0x00007300ff0477ac */ /* 0x000e220008000800 */
[----:B------:R-:W-:Y:S02]  /*3700*/  MOV R0, R2 ;  /* 0x0000000200007202 */ /* 0x000fe40000000f00 */
[----:B------:R-:W-:Y:S01]  /*3710*/  MOV R28, 0x3740 ;  /* 0x00003740001c7802 */ /* 0x000fe20000000f00 */
[----:B0-----:R-:W-:-:S07]  /*3720*/  IMAD.U32 R3, RZ, RZ, UR4 ;  /* 0x00000004ff037e24 */ /* 0x001fce000f8e00ff */
[----:B------:R-:W-:Y:S05]  /*3730*/  CALL.REL.NOINC `($__internal_0_$__cuda_sm3x_div_rn_noftz_f32_slowpath) ;  /* 0x00000024000c7944 */ /* 0x000fea0003c00000 */
.L_x_22:
        /* <DEDUP_REMOVED lines=8> */
[----:B------:R-:W1:Y:S01]  /*37c0*/  MUFU.RCP R3, R2 ;  /* 0x0000000200037308 */ /* 0x000e620000001000 */
[----:B------:R-:W-:Y:S01]  /*37d0*/  FFMA R32, R25, R34, -R32 ;  /* 0x0000002219207223 */ /* 0x000fe20000000820 */
[----:B------:R-:W-:Y:S01]  /*37e0*/  FFMA R6, R6, 0.25, R17 ;  /* 0x3e80000006067823 */ /* 0x000fe20000000011 */
[----:B------:R-:W-:-:S05]  /*37f0*/  FFMA R5, R5, 0.25, R18 ;  /* 0x3e80000005057823 */ /* 0x000fca0000000012 */
[----:B------:R-:W2:Y:S01]  /*3800*/  F2I.TRUNC.NTZ R6, R6 ;  /* 0x0000000600067305 */ /* 0x000ea2000020f100 */
[----:B0-----:R-:W-:-:S07]  /*3810*/  MOV R31, UR4 ;  /* 0x00000004001f7c02 */ /* 0x001fce0008000f00 */
[----:B------:R-:W-:Y:S01]  /*3820*/  FCHK P0, R31, R2 ;  /* 0x000000021f007302 */ /* 0x000fe20000000000 */
[----:B-1----:R-:W-:-:S04]  /*3830*/  FFMA R0, -R2, R3, 1 ;  /* 0x3f80000002007423 */ /* 0x002fc80000000103 */
[----:B------:R-:W-:Y:S01]  /*3840*/  FFMA R0, R3, R0, R3 ;  /* 0x0000000003007223 */ /* 0x000fe20000000003 */
[----:B------:R-:W-:Y:S02]  /*3850*/  FMUL R3, R21, R34 ;  /* 0x0000002215037220 */ /* 0x000fe40000400000 */
[----:B------:R-:W0:Y:S01]  /*3860*/  F2I.TRUNC.NTZ R5, R5 ;  /* 0x0000000500057305 */ /* 0x000e22000020f100 */
[----:B------:R-:W-:Y:S01]  /*3870*/  FFMA R7, R0, UR4, RZ ;  /* 0x0000000400077c23 */ /* 0x000fe200080000ff */
[----:B------:R-:W-:-:S03]  /*3880*/  FFMA R40, R25, R40, R3 ;  /* 0x0000002819287223 */ /* 0x000fc60000000003 */
[----:B------:R-:W-:-:S04]  /*3890*/  FFMA R4, -R2, R7, UR4 ;  /* 0x0000000402047e23 */ /* 0x000fc80008000107 */
[----:B------:R-:W-:Y:S01]  /*38a0*/  FFMA R0, R0, R4, R7 ;  /* 0x0000000400007223 */ /* 0x000fe20000000007 */
[----:B--2---:R-:W-:Y:S02]  /*38b0*/  I2FP.F32.S32 R7, R6 ;  /* 0x0000000600077245 */ /* 0x004fe40000201400 */
[----:B0-----:R-:W-:Y:S01]  /*38c0*/  I2FP.F32.S32 R6, R5 ;  /* 0x0000000500067245 */ /* 0x001fe20000201400 */
[----:B------:R-:W-:Y:S06]  /*38d0*/  @!P0 BRA `(.L_x_23) ;  /* 0x0000000000148947 */ /* 0x000fec0003800000 */
[----:B------:R-:W0:Y:S01]  /*38e0*/  LDCU UR4, c[0x0][0x398] ;  /* 0x00007300ff0477ac */ /* 0x000e220008000800 */
[----:B------:R-:W-:Y:S02]  /*38f0*/  MOV R0, R2 ;  /* 0x0000000200007202 */ /* 0x000fe40000000f00 */
[----:B------:R-:W-:Y:S01]  /*3900*/  MOV R28, 0x3930 ;  /* 0x00003930001c7802 */ /* 0x000fe20000000f00 */
[----:B0-----:R-:W-:-:S07]  /*3910*/  IMAD.U32 R3, RZ, RZ, UR4 ;  /* 0x00000004ff037e24 */ /* 0x001fce000f8e00ff */
[----:B------:R-:W-:Y:S05]  /*3920*/  CALL.REL.NOINC `($__internal_0_$__cuda_sm3x_div_rn_noftz_f32_slowpath) ;  /* 0x0000002000907944 */ /* 0x000fea0003c00000 */
.L_x_23:
        /* <DEDUP_REMOVED lines=13> */
[----:B------:R-:W-:-:S04]  /*3a00*/  FMUL R33, R21, R4 ;  /* 0x0000000415217220 */ /* 0x000fc80000400000 */
[-C--:B------:R-:W-:Y:S01]  /*3a10*/  FFMA R33, R25, R10.reuse, R33 ;  /* 0x0000000a19217223 */ /* 0x080fe20000000021 */
[----:B0-----:R-:W-:Y:S02]  /*3a20*/  MOV R37, UR4 ;  /* 0x0000000400257c02 */ /* 0x001fe40008000f00 */
[----:B------:R0:W2:Y:S08]  /*3a30*/  F2I.TRUNC.NTZ R34, R32 ;  /* 0x0000002000227305 */ /* 0x0000b0000020f100 */
[----:B------:R-:W-:Y:S01]  /*3a40*/  FCHK P0, R37, R2 ;  /* 0x0000000225007302 */ /* 0x000fe20000000000 */
[----:B-1----:R-:W-:Y:S01]  /*3a50*/  FFMA R0, -R2, R31, 1 ;  /* 0x3f80000002007423 */ /* 0x002fe2000000011f */
[----:B0-----:R-:W-:-:S03]  /*3a60*/  FMUL R32, R21, R10 ;  /* 0x0000000a15207220 */ /* 0x001fc60000400000 */
[----:B------:R-:W-:Y:S01]  /*3a70*/  FFMA R0, R31, R0, R31 ;  /* 0x000000001f007223 */ /* 0x000fe2000000001f */
[----:B--2---:R-:W-:Y:S02]  /*3a80*/  I2FP.F32.S32 R34, R34 ;  /* 0x0000002200227245 */ /* 0x004fe40000201400 */
[----:B------:R-:W0:Y:S01]  /*3a90*/  F2I.TRUNC.NTZ R3, R3 ;  /* 0x0000000300037305 */ /* 0x000e22000020f100 */
[----:B------:R-:W-:-:S04]  /*3aa0*/  FFMA R31, R0, UR4, RZ ;  /* 0x00000004001f7c23 */ /* 0x000fc800080000ff */
[----:B------:R-:W-:-:S04]  /*3ab0*/  FFMA R28, -R2, R31, UR4 ;  /* 0x00000004021c7e23 */ /* 0x000fc8000800011f */
[----:B------:R-:W-:Y:S01]  /*3ac0*/  FFMA R0, R0, R28, R31 ;  /* 0x0000001c00007223 */ /* 0x000fe2000000001f */
[----:B------:R-:W-:Y:S01]  /*3ad0*/  FFMA R31, R25, R4, -R32 ;  /* 0x00000004191f7223 */ /* 0x000fe20000000820 */
[----:B0-----:R-:W-:Y:S01]  /*3ae0*/  I2FP.F32.S32 R35, R3 ;  /* 0x0000000300237245 */ /* 0x001fe20000201400 */
[----:B------:R-:W-:Y:S06]  /*3af0*/  @!P0 BRA `(.L_x_24) ;  /* 0x0000000000148947 */ /* 0x000fec0003800000 */
[----:B------:R-:W0:Y:S01]  /*3b00*/  LDCU UR4, c[0x0][0x398] ;  /* 0x00007300ff0477ac */ /* 0x000e220008000800 */
[----:B------:R-:W-:Y:S02]  /*3b10*/  MOV R0, R2 ;  /* 0x0000000200007202 */ /* 0x000fe40000000f00 */
[----:B------:R-:W-:Y:S01]  /*3b20*/  MOV R28, 0x3b50 ;  /* 0x00003b50001c7802 */ /* 0x000fe20000000f00 */
[----:B0-----:R-:W-:-:S07]  /*3b30*/  IMAD.U32 R3, RZ, RZ, UR4 ;  /* 0x00000004ff037e24 */ /* 0x001fce000f8e00ff */
[----:B------:R-:W-:Y:S05]  /*3b40*/  CALL.REL.NOINC `($__internal_0_$__cuda_sm3x_div_rn_noftz_f32_slowpath) ;  /* 0x0000002000087944 */ /* 0x000fea0003c00000 */
.L_x_24:
        /* <DEDUP_REMOVED lines=8> */
[----:B------:R-:W1:Y:S01]  /*3bd0*/  MUFU.RCP R3, R2 ;  /* 0x0000000200037308 */ /* 0x000e620000001000 */
[-C--:B------:R-:W-:Y:S01]  /*3be0*/  FMUL R21, R21, R30.reuse ;  /* 0x0000001e15157220 */ /* 0x080fe20000400000 */
[----:B------:R-:W-:Y:S01]  /*3bf0*/  FFMA R4, R4, 0.25, R17 ;  /* 0x3e80000004047823 */ /* 0x000fe20000000011 */
[----:B------:R-:W-:Y:S01]  /*3c00*/  FFMA R33, R33, 0.25, R18 ;  /* 0x3e80000021217823 */ /* 0x000fe20000000012 */
[C---:B------:R-:W-:Y:S01]  /*3c10*/  FFMA R32, R25.reuse, R30, -R32 ;  /* 0x0000001e19207223 */ /* 0x040fe20000000820 */
[----:B------:R-:W-:-:S03]  /*3c20*/  FFMA R10, R25, R10, R21 ;  /* 0x0000000a190a7223 */ /* 0x000fc60000000015 */
[----:B------:R-:W2:Y:S01]  /*3c30*/  F2I.TRUNC.NTZ R4, R4 ;  /* 0x0000000400047305 */ /* 0x000ea2000020f100 */
[----:B0-----:R-:W-:-:S07]  /*3c40*/  MOV R31, UR4 ;  /* 0x00000004001f7c02 */ /* 0x001fce0008000f00 */
[----:B------:R-:W-:Y:S01]  /*3c50*/  FCHK P0, R31, R2 ;  /* 0x000000021f007302 */ /* 0x000fe20000000000 */
[----:B-1----:R-:W-:-:S04]  /*3c60*/  FFMA R0, -R2, R3, 1 ;  /* 0x3f80000002007423 */ /* 0x002fc80000000103 */
[----:B------:R-:W-:-:S03]  /*3c70*/  FFMA R0, R3, R0, R3 ;  /* 0x0000000003007223 */ /* 0x000fc60000000003 */
[----:B------:R-:W0:Y:S01]  /*3c80*/  F2I.TRUNC.NTZ R24, R33 ;  /* 0x0000002100187305 */ /* 0x000e22000020f100 */
[----:B------:R-:W-:-:S04]  /*3c90*/  FFMA R3, R0, UR4, RZ ;  /* 0x0000000400037c23 */ /* 0x000fc800080000ff */
        /* <DEDUP_REMOVED lines=10> */
.L_x_25:
[-C--:B------:R-:W-:Y:S01]  /*3d40*/  FMUL R32, R32, R0.reuse ;  /* 0x0000000020207220 */ /* 0x080fe20000400000 */
[----:B------:R-:W-:Y:S01]  /*3d50*/  FMUL R3, R10, R0 ;  /* 0x000000000a037220 */ /* 0x000fe20000400000 */
[----:B------:R-:W-:Y:S01]  /*3d60*/  FADD R10, -R15, R14 ;  /* 0x0000000e0f0a7221 */ /* 0x000fe20000000100 */
[----:B------:R-:W0:Y:S01]  /*3d70*/  LDCU UR4, c[0x0][0x3a8] ;  /* 0x00007500ff0477ac */ /* 0x000e220008000800 */
[----:B------:R-:W-:Y:S01]  /*3d80*/  FMUL R32, R19, R32 ;  /* 0x0000002013207220 */ /* 0x000fe20000400000 */
[----:B------:R-:W-:Y:S01]  /*3d90*/  FMUL R3, R20, R3 ;  /* 0x0000000314037220 */ /* 0x000fe20000400000 */
[----:B------:R-:W-:Y:S01]  /*3da0*/  FMUL R0, R10, R10 ;  /* 0x0000000a0a007220 */ /* 0x000fe20000400000 */
[----:B------:R-:W-:Y:S01]  /*3db0*/  BSSY.RECONVERGENT B2, `(.L_x_26) ;  /* 0x000002e000027945 */ /* 0x000fe20003800200 */
[----:B------:R-:W-:Y:S01]  /*3dc0*/  FFMA R32, R32, 0.25, R17 ;  /* 0x3e80000020207823 */ /* 0x000fe20000000011 */
[----:B------:R-:W-:Y:S01]  /*3dd0*/  FADD R17, -R16, R13 ;  /* 0x0000000d10117221 */ /* 0x000fe20000000100 */
[----:B------:R-:W-:Y:S01]  /*3de0*/  FFMA R3, R3, 0.25, R18 ;  /* 0x3e80000003037823 */ /* 0x000fe20000000012 */
[----:B------:R-:W-:-:S02]  /*3df0*/  I2FP.F32.S32 R26, R26 ;  /* 0x0000001a001a7245 */ /* 0x000fc40000201400 */
[----:B------:R-:W-:Y:S01]  /*3e00*/  FFMA R28, R17, R17, R0 ;  /* 0x00000011111c7223 */ /* 0x000fe20000000000 */
[----:B------:R-:W1:Y:S01]  /*3e10*/  F2I.TRUNC.NTZ R32, R32 ;  /* 0x0000002000207305 */ /* 0x000e62000020f100 */
[----:B------:R-:W-:-:S03]  /*3e20*/  I2FP.F32.U32 R29, R29 ;  /* 0x0000001d001d7245 */ /* 0x000fc60000201000 */
[----:B------:R-:W-:Y:S01]  /*3e30*/  FSETP.GEU.AND P0, PT, R28, 9.9999997473787516356e-06, PT ;  /* 0x3727c5ac1c00780b */ /* 0x000fe20003f0e000 */
[----:B0-----:R-:W-:-:S03]  /*3e40*/  UIMAD UR4, UR4, UR4, URZ ;  /* 0x00000004040472a4 */ /* 0x001fc6000f8e02ff */
[----:B------:R-:W0:Y:S03]  /*3e50*/  F2I.TRUNC.NTZ R3, R3 ;  /* 0x0000000300037305 */ /* 0x000e26000020f100 */
[----:B------:R-:W-:Y:S02]  /*3e60*/  I2FP.F32.U32 R20, UR4 ;  /* 0x0000000400147c45 */ /* 0x000fe40008201000 */
[----:B-1----:R-:W-:Y:S02]  /*3e70*/  I2FP.F32.S32 R18, R32 ;  /* 0x0000002000127245 */ /* 0x002fe40000201400 */
[----:B0-----:R-:W-:Y:S02]  /*3e80*/  I2FP.F32.S32 R19, R3 ;  /* 0x0000000300137245 */ /* 0x001fe40000201400 */
[----:B------:R-:W-:Y:S05]  /*3e90*/  @!P0 BRA `(.L_x_27) ;  /* 0x00000000007c8947 */ /* 0x000fea0003800000 */
[----:B------:R-:W0:Y:S01]  /*3ea0*/  MUFU.RCP R4, R28 ;  /* 0x0000001c00047308 */ /* 0x000e220000001000 */
[----:B------:R-:W-:Y:S01]  /*3eb0*/  FADD R3, -R15, R29 ;  /* 0x0000001d0f037221 */ /* 0x000fe20000000100 */
[----:B------:R-:W-:Y:S01]  /*3ec0*/  FADD R0, -R16, R26 ;  /* 0x0000001a10007221 */ /* 0x000fe20000000100 */
[----:B------:R-:W-:Y:S02]  /*3ed0*/  BSSY.RECONVERGENT B3, `(.L_x_28) ;  /* 0x000000d000037945 */ /* 0x000fe40003800200 */
[----:B------:R-:W-:-:S04]  /*3ee0*/  FMUL R2, R10, R3 ;  /* 0x000000030a027220 */ /* 0x000fc80000400000 */
[----:B------:R-:W-:-:S04]  /*3ef0*/  FFMA R3, R17, R0, R2 ;  /* 0x0000000011037223 */ /* 0x000fc80000000002 */
[----:B------:R-:W1:Y:S01]  /*3f00*/  FCHK P0, R3, R28 ;  /* 0x0000001c03007302 */ /* 0x000e620000000000 */
[----:B0-----:R-:W-:-:S04]  /*3f10*/  FFMA R21, -R28, R4, 1 ;  /* 0x3f8000001c157423 */ /* 0x001fc80000000104 */
[----:B------:R-:W-:-:S04]  /*3f20*/  FFMA R4, R4, R21, R4 ;  /* 0x0000001504047223 */ /* 0x000fc80000000004 */
[----:B------:R-:W-:-:S04]  /*3f30*/  FFMA R21, R3, R4, RZ ;  /* 0x0000000403157223 */ /* 0x000fc800000000ff */
[----:B------:R-:W-:-:S04]  /*3f40*/  FFMA R0, -R28, R21, R3 ;  /* 0x000000151c007223 */ /* 0x000fc80000000103 */
[----:B------:R-:W-:Y:S01]  /*3f50*/  FFMA R0, R4, R0, R21 ;  /* 0x0000000004007223 */ /* 0x000fe20000000015 */
[----:B-1----:R-:W-:Y:S06]  /*3f60*/  @!P0 BRA `(.L_x_29) ;  /* 0x00000000000c8947 */ /* 0x002fec0003800000 */
[----:B------:R-:W-:Y:S02]  /*3f70*/  MOV R0, R28 ;  /* 0x0000001c00007202 */ /* 0x000fe40000000f00 */
[----:B------:R-:W-:-:S07]  /*3f80*/  MOV R28, 0x3fa0 ;  /* 0x00003fa0001c7802 */ /* 0x000fce0000000f00 */
[----:B------:R-:W-:Y:S05]  /*3f90*/  CALL.REL.NOINC `($__internal_0_$__cuda_sm3x_div_rn_noftz_f32_slowpath) ;  /* 0x0000001800f47944 */ /* 0x000fea0003c00000 */
.L_x_29:
[----:B------:R-:W-:Y:S05]  /*3fa0*/  BSYNC.RECONVERGENT B3 ;  /* 0x0000000000037941 */ /* 0x000fea0003800200 */
.L_x_28:
[----:B------:R-:W-:-:S04]  /*3fb0*/  FADD.SAT R0, RZ, R0 ;  /* 0x00000000ff007221 */ /* 0x000fc80000002000 */
[-C--:B------:R-:W-:Y:S01]  /*3fc0*/  FFMA R10, R10, R0.reuse, R15 ;  /* 0x000000000a0a7223 */ /* 0x080fe2000000000f */
[----:B------:R-:W-:-:S03]  /*3fd0*/  FFMA R17, R17, R0, R16 ;  /* 0x0000000011117223 */ /* 0x000fc60000000010 */
[----:B------:R-:W-:Y:S01]  /*3fe0*/  FADD R10, -R29, R10 ;  /* 0x0000000a1d0a7221 */ /* 0x000fe20000000100 */
[----:B------:R-:W-:-:S03]  /*3ff0*/  FADD R17, -R26, R17 ;  /* 0x000000111a117221 */ /* 0x000fc60000000100 */
[----:B------:R-:W-:-:S04]  /*4000*/  FMUL R10, R10, R10 ;  /* 0x0000000a0a0a7220 */ /* 0x000fc80000400000 */
[----:B------:R-:W-:-:S05]  /*4010*/  FFMA R17, R17, R17, R10 ;  /* 0x0000001111117223 */ /* 0x000fca000000000a */
[----:B------:R-:W-:-:S13]  /*4020*/  FSETP.GEU.AND P0, PT, R17, R20, PT ;  /* 0x000000141100720b */ /* 0x000fda0003f0e000 */
[----:B------:R-:W0:Y:S08]  /*4030*/  @!P0 LDC.U8 R3, c[0x0][0x3ac] ;  /* 0x0000eb00ff038b82 */ /* 0x000e300000000000 */
[----:B------:R-:W1:Y:S08]  /*4040*/  @!P0 LDC.U8 R17, c[0x0][0x3b0] ;  /* 0x0000ec00ff118b82 */ /* 0x000e700000000000 */
[----:B------:R-:W2:Y:S01]  /*4050*/  @!P0 LDC.U8 R21, c[0x0][0x3b4] ;  /* 0x0000ed00ff158b82 */ /* 0x000ea20000000000 */
[----:B0-----:R0:W-:Y:S04]  /*4060*/  @!P0 STG.E.U8 desc[UR6][R22.64], R3 ;  /* 0x0000000316008986 */ /* 0x0011e8000c101106 */
[----:B-1----:R0:W-:Y:S04]  /*4070*/  @!P0 STG.E.U8 desc[UR6][R22.64+0x1], R17 ;  /* 0x0000011116008986 */ /* 0x0021e8000c101106 */
[----:B--2---:R0:W-:Y:S02]  /*4080*/  @!P0 STG.E.U8 desc[UR6][R22.64+0x2], R21 ;  /* 0x0000021516008986 */ /* 0x0041e4000c101106 */
.L_x_27:
[----:B------:R-:W-:Y:S05]  /*4090*/  BSYNC.RECONVERGENT B2 ;  /* 0x0000000000027941 */ /* 0x000fea0003800200 */
.L_x_26:
[----:B0-----:R-:W-:Y:S01]  /*40a0*/  FADD R17, -R14, R11 ;  /* 0x0000000b0e117221 */ /* 0x001fe20000000100 */
[----:B------:R-:W-:Y:S01]  /*40b0*/  FADD R10, -R13, R12 ;  /* 0x0000000c0d0a7221 */ /* 0x000fe20000000100 */
[----:B------:R-:W-:Y:S02]  /*40c0*/  BSSY.RECONVERGENT B2, `(.L_x_30) ;  /* 0x0000024000027945 */ /* 0x000fe40003800200 */
[----:B------:R-:W-:-:S04]  /*40d0*/  FMUL R3, R17, R17 ;  /* 0x0000001111037220 */ /* 0x000fc80000400000 */
[----:B------:R-:W-:-:S05]  /*40e0*/  FFMA R4, R10, R10, R3 ;  /* 0x0000000a0a047223 */ /* 0x000fca0000000003 */
[----:B------:R-:W-:-:S13]  /*40f0*/  FSETP.GEU.AND P0, PT, R4, 9.9999997473787516356e-06, PT ;  /* 0x3727c5ac0400780b */ /* 0x000fda0003f0e000 */
        /* <DEDUP_REMOVED lines=17> */
.L_x_33:
[----:B------:R-:W-:Y:S05]  /*4210*/  BSYNC.RECONVERGENT B3 ;  /* 0x0000000000037941 */ /* 0x000fea0003800200 */
.L_x_32:
        /* <DEDUP_REMOVED lines=14> */
.L_x_31:
[----:B------:R-:W-:Y:S05]  /*4300*/  BSYNC.RECONVERGENT B2 ;  /* 0x0000000000027941 */ /* 0x000fea0003800200 */
.L_x_30:
[----:B------:R-:W-:Y:S01]  /*4310*/  FADD R10, -R11, R8 ;  /* 0x000000080b0a7221 */ /* 0x000fe20000000100 */
[----:B0-----:R-:W-:Y:S01]  /*4320*/  FADD R17, -R12, R9 ;  /* 0x000000090c117221 */ /* 0x001fe20000000100 */
        /* <DEDUP_REMOVED lines=18> */
[----:B------:R-:W-:Y:S01]  /*4450*/  IMAD.MOV.U32 R0, RZ, RZ, R28 ;  /* 0x000000ffff007224 */ /* 0x000fe200078e001c */
[----:B------:R-:W-:-:S07]  /*4460*/  MOV R28, 0x4480 ;  /* 0x00004480001c7802 */ /* 0x000fce0000000f00 */
[----:B------:R-:W-:Y:S05]  /*4470*/  CALL.REL.NOINC `($__internal_0_$__cuda_sm3x_div_rn_noftz_f32_slowpath) ;  /* 0x0000001400bc7944 */ /* 0x000fea0003c00000 */
.L_x_37:
[----:B------:R-:W-:Y:S05]  /*4480*/  BSYNC.RECONVERGENT B3 ;  /* 0x0000000000037941 */ /* 0x000fea0003800200 */
.L_x_36:
        /* <DEDUP_REMOVED lines=14> */
.L_x_35:
[----:B------:R-:W-:Y:S05]  /*4570*/  BSYNC.RECONVERGENT B2 ;  /* 0x0000000000027941 */ /* 0x000fea0003800200 */
.L_x_34:
[----:B0-----:R-:W-:Y:S01]  /*4580*/  FADD R17, R15, -R8 ;  /* 0x800000080f117221 */ /* 0x001fe20000000000 */
[----:B------:R-:W-:Y:S01]  /*4590*/  FADD R10, R16, -R9 ;  /* 0x80000009100a7221 */ /* 0x000fe20000000000 */
        /* <DEDUP_REMOVED lines=21> */
.L_x_41:
[----:B------:R-:W-:Y:S05]  /*46f0*/  BSYNC.RECONVERGENT B3 ;  /* 0x0000000000037941 */ /* 0x000fea0003800200 */
.L_x_40:
        /* <DEDUP_REMOVED lines=14> */
.L_x_39:
[----:B------:R-:W-:Y:S05]  /*47e0*/  BSYNC.RECONVERGENT B2 ;  /* 0x0000000000027941 */ /* 0x000fea0003800200 */
.L_x_38:
        /* <DEDUP_REMOVED lines=23> */
.L_x_45:
[----:B------:R-:W-:Y:S05]  /*4960*/  BSYNC.RECONVERGENT B3 ;  /* 0x0000000000037941 */ /* 0x000fea0003800200 */
.L_x_44:
        /* <DEDUP_REMOVED lines=14> */
.L_x_43:
[----:B------:R-:W-:Y:S05]  /*4a50*/  BSYNC.RECONVERGENT B2 ;  /* 0x0000000000027941 */ /* 0x000fea0003800200 */
.L_x_42:
        /* <DEDUP_REMOVED lines=23> */
.L_x_49:
[----:B------:R-:W-:Y:S05]  /*4bd0*/  BSYNC.RECONVERGENT B3 ;  /* 0x0000000000037941 */ /* 0x000fea0003800200 */
.L_x_48:
        /* <DEDUP_REMOVED lines=14> */
.L_x_47:
[----:B------:R-:W-:Y:S05]  /*4cc0*/  BSYNC.RECONVERGENT B2 ;  /* 0x0000000000027941 */ /* 0x000fea0003800200 */
.L_x_46:
        /* <DEDUP_REMOVED lines=23> */
.L_x_53:
[----:B------:R-:W-:Y:S05]  /*4e40*/  BSYNC.RECONVERGENT B3 ;  /* 0x0000000000037941 */ /* 0x000fea0003800200 */
.L_x_52:
        /* <DEDUP_REMOVED lines=14> */
.L_x_51:
[----:B------:R-:W-:Y:S05]  /*4f30*/  BSYNC.RECONVERGENT B2 ;  /* 0x0000000000027941 */ /* 0x000fea0003800200 */
.L_x_50:
[----:B------:R-:W-:Y:S01]  /*4f40*/  FADD R10, R6, -R19 ;  /* 0x80000013060a7221 */ /* 0x000fe20000000000 */
[----:B0-----:R-:W-:Y:S01]  /*4f50*/  FADD R17, R7, -R18 ;  /* 0x8000001207117221 */ /* 0x001fe20000000000 */
        /* <DEDUP_REMOVED lines=21> */
.L_x_57:
[----:B------:R-:W-:Y:S05]  /*50b0*/  BSYNC.RECONVERGENT B3 ;  /* 0x0000000000037941 */ /* 0x000fea0003800200 */
.L_x_56:
        /* <DEDUP_REMOVED lines=14> */
.L_x_55:
[----:B------:R-:W-:Y:S05]  /*51a0*/  BSYNC.RECONVERGENT B2 ;  /* 0x0000000000027941 */ /* 0x000fea0003800200 */
.L_x_54:
[----:B------:R-:W-:Y:S01]  /*51b0*/  FADD R6, -R15, R6 ;  /* 0x000000060f067221 */ /* 0x000fe20000000100 */
[----:B------:R-:W-:Y:S01]  /*51c0*/  FADD R7, -R16, R7 ;  /* 0x0000000710077221 */ /* 0x000fe20000000100 */
[----:B------:R-:W-:Y:S02]  /*51d0*/  BSSY.RECONVERGENT B2, `(.L_x_58) ;  /* 0x0000024000027945 */ /* 0x000fe40003800200 */
[----:B------:R-:W-:-:S04]  /*51e0*/  FMUL R0, R6, R6 ;  /* 0x0000000606007220 */ /* 0x000fc80000400000 */
[----:B------:R-:W-:-:S05]  /*51f0*/  FFMA R4, R7, R7, R0 ;  /* 0x0000000707047223 */ /* 0x000fca0000000000 */
[----:B------:R-:W-:-:S13]  /*5200*/  FSETP.GEU.AND P0, PT, R4, 9.9999997473787516356e-06, PT ;  /* 0x3727c5ac0400780b */ /* 0x000fda0003f0e000 */
[----:B------:R-:W-:Y:S05]  /*5210*/  @!P0 BRA `(.L_x_59) ;  /* 0x00000000007c8947 */ /* 0x000fea0003800000 */
[----:B------:R-:W1:Y:S01]  /*5220*/  MUFU.RCP R2, R4 ;  /* 0x0000000400027308 */ /* 0x000e620000001000 */
[----:B0-----:R-:W-:Y:S01]  /*5230*/  FADD R17, -R15, R29 ;  /* 0x0000001d0f117221 */ /* 0x001fe20000000100 */
[----:B------:R-:W-:Y:S01]  /*5240*/  FADD R3, -R16, R26 ;  /* 0x0000001a10037221 */ /* 0x000fe20000000100 */
[----:B------:R-:W-:Y:S02]  /*5250*/  BSSY.RECONVERGENT B3, `(.L_x_60) ;  /* 0x000000d000037945 */ /* 0x000fe40003800200 */
[----:B------:R-:W-:-:S04]  /*5260*/  FMUL R0, R17, R6 ;  /* 0x0000000611007220 */ /* 0x000fc80000400000 */
[----:B------:R-:W-:-:S04]  /*5270*/  FFMA R3, R3, R7, R0 ;  /* 0x0000000703037223 */ /* 0x000fc80000000000 */
[----:B------:R-:W0:Y:S01]  /*5280*/  FCHK P0, R3, R4 ;  /* 0x0000000403007302 */ /* 0x000e220000000000 */
[----:B-1----:R-:W-:-:S04]  /*5290*/  FFMA R17, -R4, R2, 1 ;  /* 0x3f80000004117423 */ /* 0x002fc80000000102 */
[----:B------:R-:W-:-:S04]  /*52a0*/  FFMA R2, R2, R17, R2 ;  /* 0x0000001102027223 */ /* 0x000fc80000000002 */
[----:B------:R-:W-:-:S04]  /*52b0*/  FFMA R17, R3, R2, RZ ;  /* 0x0000000203117223 */ /* 0x000fc800000000ff */
[----:B------:R-:W-:-:S04]  /*52c0*/  FFMA R0, -R4, R17, R3 ;  /* 0x0000001104007223 */ /* 0x000fc80000000103 */
[----:B------:R-:W-:Y:S01]  /*52d0*/  FFMA R0, R2, R0, R17 ;  /* 0x0000000002007223 */ /* 0x000fe20000000011 */
[----:B0-----:R-:W-:Y:S06]  /*52e0*/  @!P0 BRA `(.L_x_61) ;  /* 0x00000000000c8947 */ /* 0x001fec0003800000 */
[----:B------:R-:W-:Y:S01]  /*52f0*/  IMAD.MOV.U32 R0, RZ, RZ, R4 ;  /* 0x000000ffff007224 */ /* 0x000fe200078e0004 */
[----:B------:R-:W-:-:S07]  /*5300*/  MOV R28, 0x5320 ;  /* 0x00005320001c7802 */ /* 0x000fce0000000f00 */
[----:B------:R-:W-:Y:S05]  /*5310*/  CALL.REL.NOINC `($__internal_0_$__cuda_sm3x_div_rn_noftz_f32_slowpath) ;  /* 0x0000000800147944 */ /* 0x000fea0003c00000 */
.L_x_61:
[----:B------:R-:W-:Y:S05]  /*5320*/  BSYNC.RECONVERGENT B3 ;  /* 0x0000000000037941 */ /* 0x000fea0003800200 */
.L_x_60:
        /* <DEDUP_REMOVED lines=14> */
.L_x_59:
[----:B------:R-:W-:Y:S05]  /*5410*/  BSYNC.RECONVERGENT B2 ;  /* 0x0000000000027941 */ /* 0x000fea0003800200 */
.L_x_58:
[----:B------:R-:W-:Y:S01]  /*5420*/  FADD R35, -R14, R35 ;  /* 0x000000230e237221 */ /* 0x000fe20000000100 */
[----:B------:R-:W-:Y:S01]  /*5430*/  FADD R34, -R13, R34 ;  /* 0x000000220d227221 */ /* 0x000fe20000000100 */
[----:B------:R-:W-:Y:S02]  /*5440*/  BSSY.RECONVERGENT B2, `(.L_x_62) ;  /* 0x0000024000027945 */ /* 0x000fe40003800200 */
[----:B0--3--:R-:W-:-:S04]  /*5450*/  FMUL R3, R35, R35 ;  /* 0x0000002323037220 */ /* 0x009fc80000400000 */
        /* <DEDUP_REMOVED lines=19> */
.L_x_65:
[----:B------:R-:W-:Y:S05]  /*5590*/  BSYNC.RECONVERGENT B3 ;  /* 0x0000000000037941 */ /* 0x000fea0003800200 */
.L_x_64:
        /* <DEDUP_REMOVED lines=14> */
.L_x_63:
[----:B------:R-:W-:Y:S05]  /*5680*/  BSYNC.RECONVERGENT B2 ;  /* 0x0000000000027941 */ /* 0x000fea0003800200 */
.L_x_62:
        /* <DEDUP_REMOVED lines=20> */
[----:B------:R-:W-:Y:S02]  /*57d0*/  MOV R0, R4 ;  /* 0x0000000400007202 */ /* 0x000fe40000000f00 */
[----:B------:R-:W-:-:S07]  /*57e0*/  MOV R28, 0x5800 ;  /* 0x00005800001c7802 */ /* 0x000fce0000000f00 */
[----:B------:R-:W-:Y:S05]  /*57f0*/  CALL.REL.NOINC `($__internal_0_$__cuda_sm3x_div_rn_noftz_f32_slowpath) ;  /* 0x0000000000dc7944 */ /* 0x000fea0003c00000 */
.L_x_69:
[----:B------:R-:W-:Y:S05]  /*5800*/  BSYNC.RECONVERGENT B3 ;  /* 0x0000000000037941 */ /* 0x000fea0003800200 */
.L_x_68:
        /* <DEDUP_REMOVED lines=14> */
.L_x_67:
[----:B------:R-:W-:Y:S05]  /*58f0*/  BSYNC.RECONVERGENT B2 ;  /* 0x0000000000027941 */ /* 0x000fea0003800200 */
.L_x_66:
[----:B------:R-:W-:Y:S01]  /*5900*/  FADD R19, -R8, R19 ;  /* 0x0000001308137221 */ /* 0x000fe20000000100 */
[----:B------:R-:W-:-:S03]  /*5910*/  FADD R18, -R9, R18 ;  /* 0x0000001209127221 */ /* 0x000fc60000000100 */
[----:B0--3--:R-:W-:-:S04]  /*5920*/  FMUL R3, R19, R19 ;  /* 0x0000001313037220 */ /* 0x009fc80000400000 */
[----:B------:R-:W-:-:S05]  /*5930*/  FFMA R4, R18, R18, R3 ;  /* 0x0000001212047223 */ /* 0x000fca0000000003 */
[----:B------:R-:W-:-:S13]  /*5940*/  FSETP.GEU.AND P0, PT, R4, 9.9999997473787516356e-06, PT ;  /* 0x3727c5ac0400780b */ /* 0x000fda0003f0e000 */
[----:B------:R-:W-:Y:S05]  /*5950*/  @!P0 EXIT ;  /* 0x000000000000894d */ /* 0x000fea0003800000 */
        /* <DEDUP_REMOVED lines=16> */
.L_x_71:
[----:B------:R-:W-:Y:S05]  /*5a60*/  BSYNC.RECONVERGENT B2 ;  /* 0x0000000000027941 */ /* 0x000fea0003800200 */
.L_x_70:
        /* <DEDUP_REMOVED lines=8> */
[----:B------:R-:W-:Y:S05]  /*5af0*/  @P0 EXIT ;  /* 0x000000000000094d */ /* 0x000fea0003800000 */
[----:B------:R-:W0:Y:S08]  /*5b00*/  LDC.U8 R3, c[0x0][0x3ac] ;  /* 0x0000eb00ff037b82 */ /* 0x000e300000000000 */
[----:B------:R-:W1:Y:S08]  /*5b10*/  LDC.U8 R5, c[0x0][0x3b0] ;  /* 0x0000ec00ff057b82 */ /* 0x000e700000000000 */
[----:B------:R-:W2:Y:S01]  /*5b20*/  LDC.U8 R7, c[0x0][0x3b4] ;  /* 0x0000ed00ff077b82 */ /* 0x000ea20000000000 */
[----:B0-----:R-:W-:Y:S04]  /*5b30*/  STG.E.U8 desc[UR6][R22.64], R3 ;  /* 0x0000000316007986 */ /* 0x001fe8000c101106 */
[----:B-1----:R-:W-:Y:S04]  /*5b40*/  STG.E.U8 desc[UR6][R22.64+0x1], R5 ;  /* 0x0000010516007986 */ /* 0x002fe8000c101106 */
[----:B--2---:R-:W-:Y:S01]  /*5b50*/  STG.E.U8 desc[UR6][R22.64+0x2], R7 ;  /* 0x0000020716007986 */ /* 0x004fe2000c101106 */
[----:B------:R-:W-:Y:S05]  /*5b60*/  EXIT ;  /* 0x000000000000794d */ /* 0x000fea0003800000 */
        .weak           $__internal_0_$__cuda_sm3x_div_rn_noftz_f32_slowpath
        .type           $__internal_0_$__cuda_sm3x_div_rn_noftz_f32_slowpath,@function
        .size           $__internal_0_$__cuda_sm3x_div_rn_noftz_f32_slowpath,(.L_x_84 - $__internal_0_$__cuda_sm3x_div_rn_noftz_f32_slowpath)
$__internal_0_$__cuda_sm3x_div_rn_noftz_f32_slowpath:
[----:B------:R-:W-:Y:S01]  /*5b70*/  SHF.R.U32.HI R4, RZ, 0x17, R0 ;  /* 0x00000017ff047819 */ /* 0x000fe20000011600 */
[----:B------:R-:W-:Y:S01]  /*5b80*/  BSSY.RECONVERGENT B0, `(.L_x_72) ;  /* 0x0000062000007945 */ /* 0x000fe20003800200 */
[----:B------:R-:W-:Y:S02]  /*5b90*/  SHF.R.U32.HI R36, RZ, 0x17, R3 ;  /* 0x00000017ff247819 */ /* 0x000fe40000011603 */
[----:B------:R-:W-:Y:S02]  /*5ba0*/  LOP3.LUT R4, R4, 0xff, RZ, 0xc0, !PT ;  /* 0x000000ff04047812 */ /* 0x000fe400078ec0ff */
[----:B------:R-:W-:Y:S02]  /*5bb0*/  LOP3.LUT R36, R36, 0xff, RZ, 0xc0, !PT ;  /* 0x000000ff24247812 */ /* 0x000fe400078ec0ff */
[----:B------:R-:W-:Y:S02]  /*5bc0*/  IADD3 R37, PT, PT, R4, -0x1, RZ ;  /* 0xffffffff04257810 */ /* 0x000fe40007ffe0ff */
[----:B------:R-:W-:-:S02]  /*5bd0*/  IADD3 R38, PT, PT, R36, -0x1, RZ ;  /* 0xffffffff24267810 */ /* 0x000fc40007ffe0ff */
[----:B------:R-:W-:-:S04]  /*5be0*/  ISETP.GT.U32.AND P0, PT, R37, 0xfd, PT ;  /* 0x000000fd2500780c */ /* 0x000fc80003f04070 */
[----:B------:R-:W-:-:S13]  /*5bf0*/  ISETP.GT.U32.OR P0, PT, R38, 0xfd, P0 ;  /* 0x000000fd2600780c */ /* 0x000fda0000704470 */
[----:B------:R-:W-:Y:S01]  /*5c00*/  @!P0 IMAD.MOV.U32 R2, RZ, RZ, RZ ;  /* 0x000000ffff028224 */ /* 0x000fe200078e00ff */
[----:B------:R-:W-:Y:S06]  /*5c10*/  @!P0 BRA `(.L_x_73) ;  /* 0x00000000005c8947 */ /* 0x000fec0003800000 */
[----:B------:R-:W-:Y:S02]  /*5c20*/  FSETP.GTU.FTZ.AND P0, PT, |R3|, +INF , PT ;  /* 0x7f8000000300780b */ /* 0x000fe40003f1c200 */
[----:B------:R-:W-:-:S04]  /*5c30*/  FSETP.GTU.FTZ.AND P1, PT, |R0|, +INF , PT ;  /* 0x7f8000000000780b */ /* 0x000fc80003f3c200 */
[----:B------:R-:W-:-:S13]  /*5c40*/  PLOP3.LUT P0, PT, P0, P1, PT, 0xf8, 0x8f ;  /* 0x00000000008f781c */ /* 0x000fda0000703f70 */
[----:B------:R-:W-:Y:S05]  /*5c50*/  @P0 BRA `(.L_x_74) ;  /* 0x00000004004c0947 */ /* 0x000fea0003800000 */
[----:B------:R-:W-:-:S13]  /*5c60*/  LOP3.LUT P0, RZ, R0, 0x7fffffff, R3, 0xc8, !PT ;  /* 0x7fffffff00ff7812 */ /* 0x000fda000780c803 */
[----:B------:R-:W-:Y:S05]  /*5c70*/  @!P0 BRA `(.L_x_75) ;  /* 0x00000004003c8947 */ /* 0x000fea0003800000 */
[C---:B------:R-:W-:Y:S02]  /*5c80*/  FSETP.NEU.FTZ.AND P0, PT, |R3|.reuse, +INF , PT ;  /* 0x7f8000000300780b */ /* 0x040fe40003f1d200 */
[----:B------:R-:W-:Y:S02]  /*5c90*/  FSETP.NEU.FTZ.AND P2, PT, |R0|, +INF , PT ;  /* 0x7f8000000000780b */ /* 0x000fe40003f5d200 */
[----:B------:R-:W-:-:S11]  /*5ca0*/  FSETP.NEU.FTZ.AND P1, PT, |R3|, +INF , PT ;  /* 0x7f8000000300780b */ /* 0x000fd60003f3d200 */
[----:B------:R-:W-:Y:S05]  /*5cb0*/  @!P2 BRA !P0, `(.L_x_75) ;  /* 0x00000004002ca947 */ /* 0x000fea0004000000 */
[----:B------:R-:W-:-:S04]  /*5cc0*/  LOP3.LUT P0, RZ, R3, 0x7fffffff, RZ, 0xc0, !PT ;  /* 0x7fffffff03ff7812 */ /* 0x000fc8000780c0ff */
[----:B------:R-:W-:-:S13]  /*5cd0*/  PLOP3.LUT P0, PT, P2, P0, PT, 0x2f, 0xf2 ;  /* 0x0000000000f2781c */ /* 0x000fda0001700577 */
[----:B------:R-:W-:Y:S05]  /*5ce0*/  @P0 BRA `(.L_x_76) ;  /* 0x0000000400180947 */ /* 0x000fea0003800000 */
[----:B------:R-:W-:-:S04]  /*5cf0*/  LOP3.LUT P0, RZ, R0, 0x7fffffff, RZ, 0xc0, !PT ;  /* 0x7fffffff00ff7812 */ /* 0x000fc8000780c0ff */
[----:B------:R-:W-:-:S13]  /*5d00*/  PLOP3.LUT P0, PT, P1, P0, PT, 0x2f, 0xf2 ;  /* 0x0000000000f2781c */ /* 0x000fda0000f00577 */
[----:B------:R-:W-:Y:S05]  /*5d10*/  @P0 BRA `(.L_x_77) ;  /* 0x0000000400000947 */ /* 0x000fea0003800000 */
[----:B------:R-:W-:Y:S02]  /*5d20*/  ISETP.GE.AND P0, PT, R38, RZ, PT ;  /* 0x000000ff2600720c */ /* 0x000fe40003f06270 */
[----:B------:R-:W-:-:S11]  /*5d30*/  ISETP.GE.AND P1, PT, R37, RZ, PT ;  /* 0x000000ff2500720c */ /* 0x000fd60003f26270 */
[----:B------:R-:W-:Y:S01]  /*5d40*/  @P0 MOV R2, RZ ;  /* 0x000000ff00020202 */ /* 0x000fe20000000f00 */
[----:B------:R-:W-:Y:S01]  /*5d50*/  @!P0 FFMA R3, R3, 1.84467440737095516160e+19, RZ ;  /* 0x5f80000003038823 */ /* 0x000fe200000000ff */
[----:B------:R-:W-:Y:S01]  /*5d60*/  @!P0 MOV R2, 0xffffffc0 ;  /* 0xffffffc000028802 */ /* 0x000fe20000000f00 */
[----:B------:R-:W-:-:S04]  /*5d70*/  @!P1 FFMA R0, R0, 1.84467440737095516160e+19, RZ ;  /* 0x5f80000000009823 */ /* 0x000fc800000000ff */
[----:B------:R-:W-:-:S07]  /*5d80*/  @!P1 VIADD R2, R2, 0x40 ;  /* 0x0000004002029836 */ /* 0x000fce0000000000 */
.L_x_73:
[----:B------:R-:W-:Y:S01]  /*5d90*/  LEA R41, R4, 0xc0800000, 0x17 ;  /* 0xc080000004297811 */ /* 0x000fe200078eb8ff */
[----:B------:R-:W-:Y:S01]  /*5da0*/  BSSY.RECONVERGENT B1, `(.L_x_78) ;  /* 0x0000036000017945 */ /* 0x000fe20003800200 */
[----:B------:R-:W-:Y:S02]  /*5db0*/  IADD3 R36, PT, PT, R36, -0x7f, RZ ;  /* 0xffffff8124247810 */ /* 0x000fe40007ffe0ff */
[----:B------:R-:W-:-:S03]  /*5dc0*/  IADD3 R41, PT, PT, -R41, R0, RZ ;  /* 0x0000000029297210 */ /* 0x000fc60007ffe1ff */
[----:B------:R-:W-:Y:S01]  /*5dd0*/  IMAD R0, R36, -0x800000, R3 ;  /* 0xff80000024007824 */ /* 0x000fe200078e0203 */
[----:B------:R-:W0:Y:S01]  /*5de0*/  MUFU.RCP R38, R41 ;  /* 0x0000002900267308 */ /* 0x000e220000001000 */
[----:B------:R-:W-:-:S04]  /*5df0*/  FADD.FTZ R37, -R41, -RZ ;  /* 0x800000ff29257221 */ /* 0x000fc80000010100 */
[----:B0-----:R-:W-:-:S04]  /*5e00*/  FFMA R39, R38, R37, 1 ;  /* 0x3f80000026277423 */ /* 0x001fc80000000025 */
[----:B------:R-:W-:-:S04]  /*5e10*/  FFMA R39, R38, R39, R38 ;  /* 0x0000002726277223 */ /* 0x000fc80000000026 */
[----:B------:R-:W-:-:S04]  /*5e20*/  FFMA R38, R0, R39, RZ ;  /* 0x0000002700267223 */ /* 0x000fc800000000ff */
[----:B------:R-:W-:-:S04]  /*5e30*/  FFMA R3, R37, R38, R0 ;  /* 0x0000002625037223 */ /* 0x000fc80000000000 */
[----:B------:R-:W-:Y:S01]  /*5e40*/  FFMA R38, R39, R3, R38 ;  /* 0x0000000327267223 */ /* 0x000fe20000000026 */
[----:B------:R-:W-:-:S03]  /*5e50*/  IADD3 R3, PT, PT, R36, 0x7f, -R4 ;  /* 0x0000007f24037810 */ /* 0x000fc60007ffe804 */
[----:B------:R-:W-:Y:S02]  /*5e60*/  FFMA R37, R37, R38, R0 ;  /* 0x0000002625257223 */ /* 0x000fe40000000000 */
[----:B------:R-:W-:Y:S02]  /*5e70*/  IMAD.IADD R3, R3, 0x1, R2 ;  /* 0x0000000103037824 */ /* 0x000fe400078e0202 */
[----:B------:R-:W-:-:S05]  /*5e80*/  FFMA R0, R39, R37, R38 ;  /* 0x0000002527007223 */ /* 0x000fca0000000026 */
[----:B------:R-:W-:-:S04]  /*5e90*/  SHF.R.U32.HI R4, RZ, 0x17, R0 ;  /* 0x00000017ff047819 */ /* 0x000fc80000011600 */
[----:B------:R-:W-:-:S04]  /*5ea0*/  LOP3.LUT R2, R4, 0xff, RZ, 0xc0, !PT ;  /* 0x000000ff04027812 */ /* 0x000fc800078ec0ff */
[----:B------:R-:W-:-:S04]  /*5eb0*/  IADD3 R2, PT, PT, R2, R3, RZ ;  /* 0x0000000302027210 */ /* 0x000fc80007ffe0ff */
[----:B------:R-:W-:-:S04]  /*5ec0*/  IADD3 R4, PT, PT, R2, -0x1, RZ ;  /* 0xffffffff02047810 */ /* 0x000fc80007ffe0ff */
[----:B------:R-:W-:-:S13]  /*5ed0*/  ISETP.GE.U32.AND P0, PT, R4, 0xfe, PT ;  /* 0x000000fe0400780c */ /* 0x000fda0003f06070 */
[----:B------:R-:W-:Y:S05]  /*5ee0*/  @!P0 BRA `(.L_x_79) ;  /* 0x0000000000808947 */ /* 0x000fea0003800000 */
[----:B------:R-:W-:-:S13]  /*5ef0*/  ISETP.GT.AND P0, PT, R2, 0xfe, PT ;  /* 0x000000fe0200780c */ /* 0x000fda0003f04270 */
[----:B------:R-:W-:Y:S05]  /*5f00*/  @P0 BRA `(.L_x_80) ;  /* 0x00000000006c0947 */ /* 0x000fea0003800000 */
[----:B------:R-:W-:-:S13]  /*5f10*/  ISETP.GE.AND P0, PT, R2, 0x1, PT ;  /* 0x000000010200780c */ /* 0x000fda0003f06270 */
[----:B------:R-:W-:Y:S05]  /*5f20*/  @P0 BRA `(.L_x_81) ;  /* 0x0000000000740947 */ /* 0x000fea0003800000 */
[----:B------:R-:W-:Y:S02]  /*5f30*/  ISETP.GE.AND P0, PT, R2, -0x18, PT ;  /* 0xffffffe80200780c */ /* 0x000fe40003f06270 */
[----:B------:R-:W-:-:S11]  /*5f40*/  LOP3.LUT R0, R0, 0x80000000, RZ, 0xc0, !PT ;  /* 0x8000000000007812 */ /* 0x000fd600078ec0ff */
[----:B------:R-:W-:Y:S05]  /*5f50*/  @!P0 BRA `(.L_x_81) ;  /* 0x0000000000688947 */ /* 0x000fea0003800000 */
[CCC-:B------:R-:W-:Y:S01]  /*5f60*/  FFMA.RZ R3, R39.reuse, R37.reuse, R38.reuse ;  /* 0x0000002527037223 */ /* 0x1c0fe2000000c026 */
[C---:B------:R-:W-:Y:S02]  /*5f70*/  VIADD R36, R2.reuse, 0x20 ;  /* 0x0000002002247836 */ /* 0x040fe40000000000 */
[CCC-:B------:R-:W-:Y:S01]  /*5f80*/  FFMA.RP R4, R39.reuse, R37.reuse, R38.reuse ;  /* 0x0000002527047223 */ /* 0x1c0fe20000008026 */
[----:B------:R-:W-:Y:S01]  /*5f90*/  FFMA.RM R37, R39, R37, R38 ;  /* 0x0000002527257223 */ /* 0x000fe20000004026 */
[C---:B------:R-:W-:Y:S02]  /*5fa0*/  ISETP.NE.AND P2, PT, R2.reuse, RZ, PT ;  /* 0x000000ff0200720c */ /* 0x040fe40003f45270 */
[----:B------:R-:W-:Y:S02]  /*5fb0*/  LOP3.LUT R3, R3, 0x7fffff, RZ, 0xc0, !PT ;  /* 0x007fffff03037812 */ /* 0x000fe400078ec0ff */
[----:B------:R-:W-:Y:S02]  /*5fc0*/  ISETP.NE.AND P1, PT, R2, RZ, PT ;  /* 0x000000ff0200720c */ /* 0x000fe40003f25270 */
[----:B------:R-:W-:-:S02]  /*5fd0*/  LOP3.LUT R3, R3, 0x800000, RZ, 0xfc, !PT ;  /* 0x0080000003037812 */ /* 0x000fc400078efcff */
[----:B------:R-:W-:Y:S02]  /*5fe0*/  IADD3 R2, PT, PT, -R2, RZ, RZ ;  /* 0x000000ff02027210 */ /* 0x000fe40007ffe1ff */
[----:B------:R-:W-:Y:S02]  /*5ff0*/  SHF.L.U32 R36, R3, R36, RZ ;  /* 0x0000002403247219 */ /* 0x000fe400000006ff */
[----:B------:R-:W-:Y:S02]  /*6000*/  FSETP.NEU.FTZ.AND P0, PT, R4, R37, PT ;  /* 0x000000250400720b */ /* 0x000fe40003f1d000 */
[----:B------:R-:W-:Y:S02]  /*6010*/  SEL R2, R2, RZ, P2 ;  /* 0x000000ff02027207 */ /* 0x000fe40001000000 */
[----:B------:R-:W-:Y:S02]  /*6020*/  ISETP.NE.AND P1, PT, R36, RZ, P1 ;  /* 0x000000ff2400720c */ /* 0x000fe40000f25270 */
[----:B------:R-:W-:-:S02]  /*6030*/  SHF.R.U32.HI R37, RZ, R2, R3 ;  /* 0x00000002ff257219 */ /* 0x000fc40000011603 */
[----:B------:R-:W-:Y:S02]  /*6040*/  PLOP3.LUT P0, PT, P0, P1, PT, 0xf8, 0x8f ;  /* 0x00000000008f781c */ /* 0x000fe40000703f70 */
[----:B------:R-:W-:Y:S02]  /*6050*/  SHF.R.U32.HI R3, RZ, 0x1, R37 ;  /* 0x00000001ff037819 */ /* 0x000fe40000011625 */
[----:B------:R-:W-:-:S04]  /*6060*/  SEL R2, RZ, 0x1, !P0 ;  /* 0x00000001ff027807 */ /* 0x000fc80004000000 */
[----:B------:R-:W-:-:S04]  /*6070*/  LOP3.LUT R2, R2, 0x1, R3, 0xf8, !PT ;  /* 0x0000000102027812 */ /* 0x000fc800078ef803 */
[----:B------:R-:W-:-:S04]  /*6080*/  LOP3.LUT R2, R2, R37, RZ, 0xc0, !PT ;  /* 0x0000002502027212 */ /* 0x000fc800078ec0ff */
[----:B------:R-:W-:-:S04]  /*6090*/  IADD3 R3, PT, PT, R3, R2, RZ ;  /* 0x0000000203037210 */ /* 0x000fc80007ffe0ff */
[----:B------:R-:W-:Y:S01]  /*60a0*/  LOP3.LUT R0, R3, R0, RZ, 0xfc, !PT ;  /* 0x0000000003007212 */ /* 0x000fe200078efcff */
[----:B------:R-:W-:Y:S06]  /*60b0*/  BRA `(.L_x_81) ;  /* 0x0000000000107947 */ /* 0x000fec0003800000 */
.L_x_80:
[----:B------:R-:W-:-:S04]  /*60c0*/  LOP3.LUT R0, R0, 0x80000000, RZ, 0xc0, !PT ;  /* 0x8000000000007812 */ /* 0x000fc800078ec0ff */
[----:B------:R-:W-:Y:S01]  /*60d0*/  LOP3.LUT R0, R0, 0x7f800000, RZ, 0xfc, !PT ;  /* 0x7f80000000007812 */ /* 0x000fe200078efcff */
[----:B------:R-:W-:Y:S06]  /*60e0*/  BRA `(.L_x_81) ;  /* 0x0000000000047947 */ /* 0x000fec0003800000 */
.L_x_79:
[----:B------:R-:W-:-:S07]  /*60f0*/  IMAD R0, R3, 0x800000, R0 ;  /* 0x0080000003007824 */ /* 0x000fce00078e0200 */
.L_x_81:
[----:B------:R-:W-:Y:S05]  /*6100*/  BSYNC.RECONVERGENT B1 ;  /* 0x0000000000017941 */ /* 0x000fea0003800200 */
.L_x_78:
[----:B------:R-:W-:Y:S05]  /*6110*/  BRA `(.L_x_82) ;  /* 0x0000000000207947 */ /* 0x000fea0003800000 */
.L_x_77:
[----:B------:R-:W-:-:S04]  /*6120*/  LOP3.LUT R0, R0, 0x80000000, R3, 0x48, !PT ;  /* 0x8000000000007812 */ /* 0x000fc800078e4803 */
[----:B------:R-:W-:Y:S01]  /*6130*/  LOP3.LUT R0, R0, 0x7f800000, RZ, 0xfc, !PT ;  /* 0x7f80000000007812 */ /* 0x000fe200078efcff */
[----:B------:R-:W-:Y:S06]  /*6140*/  BRA `(.L_x_82) ;  /* 0x0000000000147947 */ /* 0x000fec0003800000 */
.L_x_76:
[----:B------:R-:W-:Y:S01]  /*6150*/  LOP3.LUT R0, R0, 0x80000000, R3, 0x48, !PT ;  /* 0x8000000000007812 */ /* 0x000fe200078e4803 */
[----:B------:R-:W-:Y:S06]  /*6160*/  BRA `(.L_x_82) ;  /* 0x00000000000c7947 */ /* 0x000fec0003800000 */
.L_x_75:
[----:B------:R-:W0:Y:S01]  /*6170*/  MUFU.RSQ R0, -QNAN ;  /* 0xffc0000000007908 */ /* 0x000e220000001400 */
[----:B------:R-:W-:Y:S05]  /*6180*/  BRA `(.L_x_82) ;  /* 0x0000000000047947 */ /* 0x000fea0003800000 */
.L_x_74:
[----:B------:R-:W-:-:S07]  /*6190*/  FADD.FTZ R0, R3, R0 ;  /* 0x0000000003007221 */ /* 0x000fce0000010000 */
.L_x_82:
[----:B------:R-:W-:Y:S05]  /*61a0*/  BSYNC.RECONVERGENT B0 ;  /* 0x0000000000007941 */ /* 0x000fea0003800200 */
.L_x_72:
[----:B------:R-:W-:Y:S01]  /*61b0*/  HFMA2 R3, -RZ, RZ, 0, 0 ;  /* 0x00000000ff037431 */ /* 0x000fe200000001ff */
[----:B------:R-:W-:-:S04]  /*61c0*/  MOV R2, R28 ;  /* 0x0000001c00027202 */ /* 0x000fc80000000f00 */
[----:B0-----:R-:W-:Y:S05]  /*61d0*/  RET.REL.NODEC R2 `(cubeRenderer01) ;  /* 0xffffff9c02887950 */ /* 0x001fea0003c3ffff */
.L_x_83:
[----:B------:R-:W-:-:S00]  /*61e0*/  BRA `(.L_x_83) ;  /* 0xfffffffc00fc7947 */ /* 0x000fc0000383ffff */
[----:B------:R-:W-:-:S00]  /*61f0*/  NOP ;  /* 0x0000000000007918 */ /* 0x000fc00000000000 */
        /* <DEDUP_REMOVED lines=8> */
.L_x_84:


//--------------------- .nv.global.init           --------------------------
	.section	.nv.global.init,"aw",@progbits
	.align	4
.nv.global.init:
	.type		__cudart_i2opi_f,@object
	.size		__cudart_i2opi_f,(.L_0 - __cudart_i2opi_f)
__cudart_i2opi_f:
        /*0000*/ 	.byte	0x41, 0x90, 0x43, 0x3c, 0x99, 0x95, 0x62, 0xdb, 0xc0, 0xdd, 0x34, 0xf5, 0xd1, 0x57, 0x27, 0xfc
        /*0010*/ 	.byte	0x29, 0x15, 0x44, 0x4e, 0x6e, 0x83, 0xf9, 0xa2
.L_0:


//--------------------- .nv.shared.reserved.0     --------------------------
	.section	.nv.shared.reserved.0,"aw",@nobits
	.weak		__nv_reservedSMEM_offset_0_alias
	.size		__nv_reservedSMEM_offset_0_alias, 0, 64
	.other		__nv_reservedSMEM_offset_0_alias,@"STO_CUDA_RESERVED_SHARED STV_DEFAULT"
__nv_reservedSMEM_offset_0_alias:
	.zero		0
	.zero		64


//--------------------- .nv.constant0.cubeRenderer01 --------------------------
	.section	.nv.constant0.cubeRenderer01,"a",@progbits
	.sectionflags	@""
	.align	4
.nv.constant0.cubeRenderer01:
	.zero		952


//--------------------- SYMBOLS --------------------------

	.type		.nv.reservedSmem.offset0,@object
	.size		.nv.reservedSmem.offset0,0x4
